def gluon_tcgen05(
    a_ptr,
    b_ptr,
    c_ptr,
    M,
    N,
    K,
    stride_am,
    stride_bk,
    stride_cm,
    BLOCK_M: gl.constexpr,
    BLOCK_N: gl.constexpr,
    BLOCK_K: gl.constexpr,
    DTYPE: gl.constexpr,
    A_LAYOUT: gl.constexpr,
    B_LAYOUT: gl.constexpr,
    C_LAYOUT: gl.constexpr,
    B_SHAPE: gl.constexpr,
    TMEM_LAYOUT: gl.constexpr,
    TMEM_REG: gl.constexpr,
    TRANS_B: gl.constexpr,
    NUM_BUFFERS: gl.constexpr,
):
    a_desc = tma.make_tensor_descriptor(
        a_ptr, [M, K], [stride_am, 1], [BLOCK_M, BLOCK_K], A_LAYOUT
    )
    b_desc = tma.make_tensor_descriptor(
        b_ptr,
        [N, K] if TRANS_B else [K, N],
        [stride_bk, 1],
        B_SHAPE,
        B_LAYOUT,
    )
    c_desc = tma.make_tensor_descriptor(
        c_ptr, [M, N], [stride_cm, 1], [BLOCK_M, BLOCK_N], C_LAYOUT
    )

    a_bufs = gl.allocate_shared_memory(
        DTYPE, [NUM_BUFFERS, BLOCK_M, BLOCK_K], A_LAYOUT
    )
    b_bufs = gl.allocate_shared_memory(DTYPE, [NUM_BUFFERS] + B_SHAPE, B_LAYOUT)

    pid_m = gl.program_id(0)
    pid_n = gl.program_id(1)
    off_m = pid_m * BLOCK_M
    off_n = pid_n * BLOCK_N

    tma_bars = gl.allocate_shared_memory(
        gl.int64, [NUM_BUFFERS, 1], mbarrier.MBarrierLayout()
    )
    mma_bars = gl.allocate_shared_memory(
        gl.int64, [NUM_BUFFERS, 1], mbarrier.MBarrierLayout()
    )
    for i in gl.static_range(NUM_BUFFERS):
        mbarrier.init(tma_bars.index(i), count=1)
        mbarrier.init(mma_bars.index(i), count=1)

    acc_tmem = allocate_tensor_memory(gl.float32, [BLOCK_M, BLOCK_N], TMEM_LAYOUT)
    idx = 0
    phase = 0
    use_acc = False
    for k in range(0, K, BLOCK_K):
        a = a_bufs.index(idx)
        b = b_bufs.index(idx)
        tma_bar = tma_bars.index(idx)
        mma_bar = mma_bars.index(idx)
        mbarrier.expect(
            tma_bar, a_desc.block_type.nbytes + b_desc.block_type.nbytes
        )
        tma.async_copy_global_to_shared(a_desc, [off_m, k], tma_bar, a)
        tma.async_copy_global_to_shared(
            b_desc, [off_n, k] if TRANS_B else [k, off_n], tma_bar, b
        )
        mbarrier.wait(tma_bar, phase=phase)

        if TRANS_B:
            b = b.permute((1, 0))
        tcgen05_mma(a, b, acc_tmem, use_acc=use_acc)
        tcgen05_commit(mma_bar)
        mbarrier.wait(mma_bar, phase=phase)
        use_acc = True

        idx += 1
        if idx == NUM_BUFFERS:
            idx = 0
            phase ^= 1

    for i in gl.static_range(NUM_BUFFERS):
        mbarrier.invalidate(tma_bars.index(i))
        mbarrier.invalidate(mma_bars.index(i))

    acc = acc_tmem.load(TMEM_REG)
    c_smem = gl.allocate_shared_memory(DTYPE, [BLOCK_M, BLOCK_N], C_LAYOUT)
    c_smem.store(acc.to(DTYPE))
    fence_async_shared()
    tma.async_copy_shared_to_global(c_desc, [off_m, off_n], c_smem)
    tma.store_wait(pendings=0)

# config = {"BLOCK_K": 64, "BLOCK_M": 64, "BLOCK_N": 128, "arch": "sm_100", "dtype": "fp16", "num_buffers": 4, "num_warps": 8, "trans_b": 1}
# arch = sm_100


// ===== COMPILED SASS (sm_100a) =====

	.target	sm_100a

	.elftype	@"ET_EXEC"


//--------------------- .note.nv.tkinfo           --------------------------
	.section	.note.nv.tkinfo,"",@"SHT_NOTE"
	.sectionflags	@"SHF_NOTE_NV_TKINFO"
	.tkinfo
        /*0018*/ 	.word	0x00000081
        /*0030*/ 	.string	""
        /*0030*/ 	.string	"ptxas-blackwell"
        /*0030*/ 	.string	"Cuda compilation tools, release 12.9, V12.9.86"
        /*0030*/ 	.string	"Build cuda_12.9.r12.9/compiler.36037853_0"
        /*0030*/ 	.string	"-v  -suppress-debug-info  -lineinfo  -arch sm_100a "



//--------------------- .note.nv.cuver            --------------------------
	.section	.note.nv.cuver,"",@"SHT_NOTE"
	.sectionflags	@"SHF_NOTE_NV_CUVER"
        /*0018*/ 	.short	0x0001
        /*001a*/ 	.short	0x0064
        /*001c*/ 	.short	0x0001
        /*001e*/ 	.short	0x0000
        /*0020*/ 	.short	0x0001
        /*0022*/ 	.short	0x0000


//--------------------- .nv.info                  --------------------------
	.section	.nv.info,"",@"SHT_CUDA_INFO"
	.align	4


	//----- nvinfo : EIATTR_REGCOUNT
	.align		4
        /*0000*/ 	.byte	0x04, 0x2f
        /*0002*/ 	.short	(.L_4 - .L_3)
	.align		4
.L_3:
        /*0004*/ 	.word	index@(gluon_tcgen05)
        /*0008*/ 	.word	0x00000027


	//----- nvinfo : EIATTR_FRAME_SIZE
	.align		4
.L_4:
        /*000c*/ 	.byte	0x04, 0x11
        /*000e*/ 	.short	(.L_6 - .L_5)
	.align		4
.L_5:
        /*0010*/ 	.word	index@($__internal_2_$__cuda_sm10x_tcgen05_guardrail_trap_unallocated_columns_being_dealloced)
        /*0014*/ 	.word	0x00000000


	//----- nvinfo : EIATTR_FRAME_SIZE
	.align		4
.L_6:
        /*0018*/ 	.byte	0x04, 0x11
        /*001a*/ 	.short	(.L_8 - .L_7)
	.align		4
.L_7:
        /*001c*/ 	.word	index@($__internal_1_$__cuda_sm10x_tcgen05_guardrail_trap_phase_invalid_during_alloc)
        /*0020*/ 	.word	0x00000000


	//----- nvinfo : EIATTR_FRAME_SIZE
	.align		4
.L_8:
        /*0024*/ 	.byte	0x04, 0x11
        /*0026*/ 	.short	(.L_10 - .L_9)
	.align		4
.L_9:
        /*0028*/ 	.word	index@($__internal_0_$__cuda_sm10x_tcgen05_guardrail_trap_col_being_dealloced_not_returned_by_alloc)
        /*002c*/ 	.word	0x00000000


	//----- nvinfo : EIATTR_FRAME_SIZE
	.align		4
.L_10:
        /*0030*/ 	.byte	0x04, 0x11
        /*0032*/ 	.short	(.L_12 - .L_11)
	.align		4
.L_11:
        /*0034*/ 	.word	index@(gluon_tcgen05)
        /*0038*/ 	.word	0x00000000


	//----- nvinfo : EIATTR_MIN_STACK_SIZE
	.align		4
.L_12:
        /*003c*/ 	.byte	0x04, 0x12
        /*003e*/ 	.short	(.L_14 - .L_13)
	.align		4
.L_13:
        /*0040*/ 	.word	index@(gluon_tcgen05)
        /*0044*/ 	.word	0x00000000
.L_14:


//--------------------- .nv.info.gluon_tcgen05    --------------------------
	.section	.nv.info.gluon_tcgen05,"",@"SHT_CUDA_INFO"
	.sectionflags	@""
	.align	4


	//----- nvinfo : EIATTR_CUDA_API_VERSION
	.align		4
        /*0000*/ 	.byte	0x04, 0x37
        /*0002*/ 	.short	(.L_16 - .L_15)
.L_15:
        /*0004*/ 	.word	0x00000081


	//----- nvinfo : EIATTR_KPARAM_INFO
	.align		4
.L_16:
        /*0008*/ 	.byte	0x04, 0x17
        /*000a*/ 	.short	(.L_18 - .L_17)
.L_17:
        /*000c*/ 	.word	0x00000000
        /*0010*/ 	.short	0x000a
        /*0012*/ 	.short	0x0048
        /*0014*/ 	.byte	0x00, 0xf4, 0x21, 0x00


	//----- nvinfo : EIATTR_KPARAM_INFO
	.align		4
.L_18:
        /*0018*/ 	.byte	0x04, 0x17
        /*001a*/ 	.short	(.L_20 - .L_19)
.L_19:
        /*001c*/ 	.word	0x00000000
        /*0020*/ 	.short	0x0009
        /*0022*/ 	.short	0x0040
        /*0024*/ 	.byte	0x00, 0xf4, 0x21, 0x00


	//----- nvinfo : EIATTR_KPARAM_INFO
	.align		4
.L_20:
        /*0028*/ 	.byte	0x04, 0x17
        /*002a*/ 	.short	(.L_22 - .L_21)
.L_21:
        /*002c*/ 	.word	0x00000000
        /*0030*/ 	.short	0x0008
        /*0032*/ 	.short	0x0038
        /*0034*/ 	.byte	0x00, 0xf0, 0x21, 0x00


	//----- nvinfo : EIATTR_KPARAM_INFO
	.align		4
.L_22:
        /*0038*/ 	.byte	0x04, 0x17
        /*003a*/ 	.short	(.L_24 - .L_23)
.L_23:
        /*003c*/ 	.word	0x00000000
        /*0040*/ 	.short	0x0007
        /*0042*/ 	.short	0x0030
        /*0044*/ 	.byte	0x00, 0xf0, 0x21, 0x00


	//----- nvinfo : EIATTR_KPARAM_INFO
	.align		4
.L_24:
        /*0048*/ 	.byte	0x04, 0x17
        /*004a*/ 	.short	(.L_26 - .L_25)
.L_25:
        /*004c*/ 	.word	0x00000000
        /*0050*/ 	.short	0x0006
        /*0052*/ 	.short	0x0028
        /*0054*/ 	.byte	0x00, 0xf0, 0x21, 0x00


	//----- nvinfo : EIATTR_KPARAM_INFO
	.align		4
.L_26:
        /*0058*/ 	.byte	0x04, 0x17
        /*005a*/ 	.short	(.L_28 - .L_27)
.L_27:
        /*005c*/ 	.word	0x00000000
        /*0060*/ 	.short	0x0005
        /*0062*/ 	.short	0x0020
        /*0064*/ 	.byte	0x00, 0xf0, 0x11, 0x00


	//----- nvinfo : EIATTR_KPARAM_INFO
	.align		4
.L_28:
        /*0068*/ 	.byte	0x04, 0x17
        /*006a*/ 	.short	(.L_30 - .L_29)
.L_29:
        /*006c*/ 	.word	0x00000000
        /*0070*/ 	.short	0x0004
        /*0072*/ 	.short	0x001c
        /*0074*/ 	.byte	0x00, 0xf0, 0x11, 0x00


	//----- nvinfo : EIATTR_KPARAM_INFO
	.align		4
.L_30:
        /*0078*/ 	.byte	0x04, 0x17
        /*007a*/ 	.short	(.L_32 - .L_31)
.L_31:
        /*007c*/ 	.word	0x00000000
        /*0080*/ 	.short	0x0003
        /*0082*/ 	.short	0x0018
        /*0084*/ 	.byte	0x00, 0xf0, 0x11, 0x00


	//----- nvinfo : EIATTR_KPARAM_INFO
	.align		4
.L_32:
        /*0088*/ 	.byte	0x04, 0x17
        /*008a*/ 	.short	(.L_34 - .L_33)
.L_33:
        /*008c*/ 	.word	0x00000000
        /*0090*/ 	.short	0x0002
        /*0092*/ 	.short	0x0010
        /*0094*/ 	.byte	0x00, 0xf4, 0x21, 0x00


	//----- nvinfo : EIATTR_KPARAM_INFO
	.align		4
.L_34:
        /*0098*/ 	.byte	0x04, 0x17
        /*009a*/ 	.short	(.L_36 - .L_35)
.L_35:
        /*009c*/ 	.word	0x00000000
        /*00a0*/ 	.short	0x0001
        /*00a2*/ 	.short	0x0008
        /*00a4*/ 	.byte	0x00, 0xf4, 0x21, 0x00


	//----- nvinfo : EIATTR_KPARAM_INFO
	.align		4
.L_36:
        /*00a8*/ 	.byte	0x04, 0x17
        /*00aa*/ 	.short	(.L_38 - .L_37)
.L_37:
        /*00ac*/ 	.word	0x00000000
        /*00b0*/ 	.short	0x0000
        /*00b2*/ 	.short	0x0000
        /*00b4*/ 	.byte	0x00, 0xf4, 0x21, 0x00


	//----- nvinfo : EIATTR_AT_ENTRY_FRAGMENTS
	.align		4
.L_38:
        /*00b8*/ 	.byte	0x04, 0x4f
        /*00ba*/ 	.short	(.L_40 - .L_39)


	//   ....[0]....
.L_39:
        /*00bc*/ 	.word	0x00000004


	//----- nvinfo : EIATTR_RESERVED_SMEM_USED
	.align		4
.L_40:
        /*00c0*/ 	.byte	0x01, 0x41
	.zero		2


	//----- nvinfo : EIATTR_SPARSE_MMA_MASK
	.align		4
        /*00c4*/ 	.byte	0x03, 0x50
        /*00c6*/ 	.short	0x0000


	//----- nvinfo : EIATTR_TCGEN05_1CTA_USED
	.align		4
        /*00c8*/ 	.byte	0x01, 0x51
	.zero		2


	//----- nvinfo : EIATTR_MAXREG_COUNT
	.align		4
        /*00cc*/ 	.byte	0x03, 0x1b
        /*00ce*/ 	.short	0x00ff


	//----- nvinfo : EIATTR_NUM_BARRIERS
	.align		4
        /*00d0*/ 	.byte	0x02, 0x4c
        /*00d2*/ 	.byte	0x01
	.zero		1


	//----- nvinfo : EIATTR_INT_WARP_WIDE_INSTR_OFFSETS
	.align		4
        /*00d4*/ 	.byte	0x04, 0x31
        /*00d6*/ 	.short	(.L_42 - .L_41)


	//   ....[0]....
.L_41:
        /*00d8*/ 	.word	0x00001750


	//   ....[1]....
        /*00dc*/ 	.word	0x00001770


	//   ....[2]....
        /*00e0*/ 	.word	0x000017f0


	//   ....[3]....
        /*00e4*/ 	.word	0x00001bb0


	//   ....[4]....
        /*00e8*/ 	.word	0x00001bc0


	//   ....[5]....
        /*00ec*/ 	.word	0x00001c20


	//   ....[6]....
        /*00f0*/ 	.word	0x00001c30


	//   ....[7]....
        /*00f4*/ 	.word	0x00001f00


	//   ....[8]....
        /*00f8*/ 	.word	0x00001f10


	//   ....[9]....
        /*00fc*/ 	.word	0x00002090


	//   ....[10]....
        /*0100*/ 	.word	0x000020c0


	//   ....[11]....
        /*0104*/ 	.word	0x000020f0


	//   ....[12]....
        /*0108*/ 	.word	0x00002110


	//   ....[13]....
        /*010c*/ 	.word	0x00002410


	//   ....[14]....
        /*0110*/ 	.word	0x00002420


	//   ....[15]....
        /*0114*/ 	.word	0x00002800


	//   ....[16]....
        /*0118*/ 	.word	0x00002810


	//   ....[17]....
        /*011c*/ 	.word	0x00002b80


	//   ....[18]....
        /*0120*/ 	.word	0x00002bd0


	//----- nvinfo : EIATTR_COOP_GROUP_MASK_REGIDS
	.align		4
.L_42:
        /*0124*/ 	.byte	0x04, 0x29
        /*0126*/ 	.short	(.L_44 - .L_43)


	//   ....[0]....
.L_43:
        /*0128*/ 	.word	0xffffffff


	//   ....[1]....
        /*012c*/ 	.word	0xffffffff


	//   ....[2]....
        /*0130*/ 	.word	0xffffffff


	//   ....[3]....
        /*0134*/ 	.word	0xffffffff


	//   ....[4]....
        /*0138*/ 	.word	0xffffffff


	//   ....[5]....
        /*013c*/ 	.word	0xffffffff


	//   ....[6]....
        /*0140*/ 	.word	0xffffffff


	//   ....[7]....
        /*0144*/ 	.word	0xffffffff


	//   ....[8]....
        /*0148*/ 	.word	0xffffffff


	//   ....[9]....
        /*014c*/ 	.word	0xffffffff


	//----- nvinfo : EIATTR_COOP_GROUP_INSTR_OFFSETS
	.align		4
.L_44:
        /*0150*/ 	.byte	0x04, 0x28
        /*0152*/ 	.short	(.L_46 - .L_45)


	//   ....[0]....
.L_45:
        /*0154*/ 	.word	0x00000050


	//   ....[1]....
        /*0158*/ 	.word	0x00000310


	//   ....[2]....
        /*015c*/ 	.word	0x00000500


	//   ....[3]....
        /*0160*/ 	.word	0x000009a0


	//   ....[4]....
        /*0164*/ 	.word	0x00000ae0


	//   ....[5]....
        /*0168*/ 	.word	0x00000fe0


	//   ....[6]....
        /*016c*/ 	.word	0x00001120


	//   ....[7]....
        /*0170*/ 	.word	0x00001610


	//   ....[8]....
        /*0174*/ 	.word	0x00002a10


	//   ....[9]....
        /*0178*/ 	.word	0x00002c80


	//----- nvinfo : EIATTR_VRC_CTA_INIT_COUNT
	.align		4
.L_46:
        /*017c*/ 	.byte	0x02, 0x4a
        /*017e*/ 	.byte	0x80
	.zero		1


	//----- nvinfo : EIATTR_MBARRIER_INSTR_OFFSETS
	.align		4
        /*0180*/ 	.byte	0x04, 0x39
        /*0182*/ 	.short	(.L_48 - .L_47)


	//   ....[0]....
.L_47:
        /*0184*/ 	.word	0x00001810
        /*0188*/ 	.word	0x000000ff
        /*018c*/ 	.word	0x00018000
        /*0190*/ 	.short	0x0100
        /*0192*/ 	.byte	0x08
	.zero		1


	//   ....[1]....
        /*0194*/ 	.word	0x00001820
        /*0198*/ 	.word	0x000000ff
        /*019c*/ 	.word	0x00018020
        /*01a0*/ 	.short	0x0100
        /*01a2*/ 	.byte	0x08
	.zero		1


	//   ....[2]....
        /*01a4*/ 	.word	0x000018d0
        /*01a8*/ 	.word	0x000000ff
        /*01ac*/ 	.word	0x00018008
        /*01b0*/ 	.short	0x0100
        /*01b2*/ 	.byte	0x08
	.zero		1


	//   ....[3]....
        /*01b4*/ 	.word	0x000018e0
        /*01b8*/ 	.word	0x000000ff
        /*01bc*/ 	.word	0x00018028
        /*01c0*/ 	.short	0x0100
        /*01c2*/ 	.byte	0x08
	.zero		1


	//   ....[4]....
        /*01c4*/ 	.word	0x000019c0
        /*01c8*/ 	.word	0x000000ff
        /*01cc*/ 	.word	0x00018010
        /*01d0*/ 	.short	0x0100
        /*01d2*/ 	.byte	0x08
	.zero		1


	//   ....[5]....
        /*01d4*/ 	.word	0x000019d0
        /*01d8*/ 	.word	0x000000ff
        /*01dc*/ 	.word	0x00018030
        /*01e0*/ 	.short	0x0100
        /*01e2*/ 	.byte	0x08
	.zero		1


	//   ....[6]....
        /*01e4*/ 	.word	0x00001ae0
        /*01e8*/ 	.word	0x000000ff
        /*01ec*/ 	.word	0x00018018
        /*01f0*/ 	.short	0x0100
        /*01f2*/ 	.byte	0x08
	.zero		1


	//   ....[7]....
        /*01f4*/ 	.word	0x00001af0
        /*01f8*/ 	.word	0x000000ff
        /*01fc*/ 	.word	0x00018038
        /*0200*/ 	.short	0x0100
        /*0202*/ 	.byte	0x08
	.zero		1


	//   ....[8]....
        /*0204*/ 	.word	0x00001cc0
        /*0208*/ 	.word	0x000000ff
        /*020c*/ 	.word	0x00018000
        /*0210*/ 	.short	0x010a
        /*0212*/ 	.byte	0x08
	.zero		1


	//   ....[9]....
        /*0214*/ 	.word	0x00001f60
        /*0218*/ 	.word	0x000000ff
        /*021c*/ 	.word	0x00018020
        /*0220*/ 	.short	0x010a
        /*0222*/ 	.byte	0x08
	.zero		1


	//   ....[10]....
        /*0224*/ 	.word	0x00002190
        /*0228*/ 	.word	0x000000ff
        /*022c*/ 	.word	0x00018000
        /*0230*/ 	.short	0x010a
        /*0232*/ 	.byte	0x1c
	.zero		1


	//   ....[11]....
        /*0234*/ 	.word	0x00002460
        /*0238*/ 	.word	0x000000ff
        /*023c*/ 	.word	0x00018020
        /*0240*/ 	.short	0x010a
        /*0242*/ 	.byte	0x1c
	.zero		1


	//   ....[12]....
        /*0244*/ 	.word	0x00002540
        /*0248*/ 	.word	0x000000ff
        /*024c*/ 	.word	0x00018000
        /*0250*/ 	.short	0x0108
        /*0252*/ 	.byte	0x08
	.zero		1


	//   ....[13]....
        /*0254*/ 	.word	0x00002550
        /*0258*/ 	.word	0x000000ff
        /*025c*/ 	.word	0x00018020
        /*0260*/ 	.short	0x0108
        /*0262*/ 	.byte	0x08
	.zero		1


	//   ....[14]....
        /*0264*/ 	.word	0x000025a0
        /*0268*/ 	.word	0x000000ff
        /*026c*/ 	.word	0x00018008
        /*0270*/ 	.short	0x0108
        /*0272*/ 	.byte	0x08
	.zero		1


	//   ....[15]....
        /*0274*/ 	.word	0x000025b0
        /*0278*/ 	.word	0x000000ff
        /*027c*/ 	.word	0x00018028
        /*0280*/ 	.short	0x0108
        /*0282*/ 	.byte	0x08
	.zero		1


	//   ....[16]....
        /*0284*/ 	.word	0x00002600
        /*0288*/ 	.word	0x000000ff
        /*028c*/ 	.word	0x00018010
        /*0290*/ 	.short	0x0108
        /*0292*/ 	.byte	0x08
	.zero		1


	//   ....[17]....
        /*0294*/ 	.word	0x00002610
        /*0298*/ 	.word	0x000000ff
        /*029c*/ 	.word	0x00018030
        /*02a0*/ 	.short	0x0108
        /*02a2*/ 	.byte	0x08
	.zero		1


	//   ....[18]....
        /*02a4*/ 	.word	0x00002660
        /*02a8*/ 	.word	0x000000ff
        /*02ac*/ 	.word	0x00018018
        /*02b0*/ 	.short	0x0108
        /*02b2*/ 	.byte	0x08
	.zero		1


	//   ....[19]....
        /*02b4*/ 	.word	0x00002670
        /*02b8*/ 	.word	0x000000ff
        /*02bc*/ 	.word	0x00018038
        /*02c0*/ 	.short	0x0108
        /*02c2*/ 	.byte	0x08
	.zero		1


	//   ....[20]....
        /*02c4*/ 	.word	0x00002ca0
        /*02c8*/ 	.word	0x000000ff
        /*02cc*/ 	.word	0x00018000
        /*02d0*/ 	.short	0x010a
        /*02d2*/ 	.byte	0x08
	.zero		1


	//   ....[21]....
        /*02d4*/ 	.word	0x00002cd0
        /*02d8*/ 	.word	0x000000ff
        /*02dc*/ 	.word	0x00018020
        /*02e0*/ 	.short	0x010a
        /*02e2*/ 	.byte	0x08
	.zero		1


	//   ....[22]....
        /*02e4*/ 	.word	0x00002d00
        /*02e8*/ 	.word	0x000000ff
        /*02ec*/ 	.word	0x00018000
        /*02f0*/ 	.short	0x010a
        /*02f2*/ 	.byte	0x1c
	.zero		1


	//   ....[23]....
        /*02f4*/ 	.word	0x00002d30
        /*02f8*/ 	.word	0x000000ff
        /*02fc*/ 	.word	0x00018020
        /*0300*/ 	.short	0x010a
        /*0302*/ 	.byte	0x1c
	.zero		1


	//----- nvinfo : EIATTR_NUM_MBARRIERS
	.align		4
.L_48:
        /*0304*/ 	.byte	0x03, 0x38
        /*0306*/ 	.short	0x0008


	//----- nvinfo : EIATTR_EXIT_INSTR_OFFSETS
	.align		4
        /*0308*/ 	.byte	0x04, 0x1c
        /*030a*/ 	.short	(.L_50 - .L_49)


	//   ....[0]....
.L_49:
        /*030c*/ 	.word	0x00002c90


	//----- nvinfo : EIATTR_REQNTID
	.align		4
.L_50:
        /*0310*/ 	.byte	0x04, 0x10
        /*0312*/ 	.short	(.L_52 - .L_51)
.L_51:
        /*0314*/ 	.word	0x00000100
        /*0318*/ 	.word	0x00000001
        /*031c*/ 	.word	0x00000001


	//----- nvinfo : EIATTR_CRS_STACK_SIZE
	.align		4
.L_52:
        /*0320*/ 	.byte	0x04, 0x1e
        /*0322*/ 	.short	(.L_54 - .L_53)
.L_53:
        /*0324*/ 	.word	0x00000000


	//----- nvinfo : EIATTR_CBANK_PARAM_SIZE
	.align		4
.L_54:
        /*0328*/ 	.byte	0x03, 0x19
        /*032a*/ 	.short	0x0050


	//----- nvinfo : EIATTR_PARAM_CBANK
	.align		4
        /*032c*/ 	.byte	0x04, 0x0a
        /*032e*/ 	.short	(.L_56 - .L_55)
	.align		4
.L_55:
        /*0330*/ 	.word	index@(.nv.constant0.gluon_tcgen05)
        /*0334*/ 	.short	0x0380
        /*0336*/ 	.short	0x0050


	//----- nvinfo : EIATTR_SW_WAR
	.align		4
.L_56:
        /*0338*/ 	.byte	0x04, 0x36
        /*033a*/ 	.short	(.L_58 - .L_57)
.L_57:
        /*033c*/ 	.word	0x00000008
.L_58:


//--------------------- .nv.compat                --------------------------
	.section	.nv.compat,"",@"SHT_CUDA_COMPAT_INFO"
	.align	4
        /*0000*/ 	.byte	0x02, 0x02, 0x02, 0x00, 0x02, 0x05, 0x05, 0x00, 0x02, 0x03, 0x03, 0x00, 0x02, 0x06, 0x01, 0x00


//--------------------- .nv.callgraph             --------------------------
	.section	.nv.callgraph,"",@"SHT_CUDA_CALLGRAPH"
	.align	4
	.sectionentsize	8
	.align		4
        /*0000*/ 	.word	0x00000000
	.align		4
        /*0004*/ 	.word	0xffffffff
	.align		4
        /*0008*/ 	.word	0x00000000
	.align		4
        /*000c*/ 	.word	0xfffffffe
	.align		4
        /*0010*/ 	.word	0x00000000
	.align		4
        /*0014*/ 	.word	0xfffffffd
	.align		4
        /*0018*/ 	.word	0x00000000
	.align		4
        /*001c*/ 	.word	0xfffffffc


//--------------------- .text.gluon_tcgen05       --------------------------
	.section	.text.gluon_tcgen05,"ax",@progbits
	.align	128
        .global         gluon_tcgen05
        .type           gluon_tcgen05,@function
        .size           gluon_tcgen05,(.L_x_85 - gluon_tcgen05)
        .other          gluon_tcgen05,@"STO_CUDA_ENTRY STV_DEFAULT"
gluon_tcgen05:
.text.gluon_tcgen05:
[----:B------:R-:W1:Y:S01]  /*0000*/  LDC R1, c[0x0][0x37c] ;  /* 0x0000df00ff017b82 */ /* 0x000e620000000800 */
[----:B------:R-:W2:Y:S02]  /*0010*/  S2R R0, SR_TID.X ;  /* 0x0000000000007919 */ /* 0x000ea40000002100 */
[----:B--2---:R-:W-:-:S13]  /*0020*/  ISETP.GE.U32.AND P2, PT, R0, 0x20, PT ;  /* 0x000000200000780c */ /* 0x004fda0003f46070 */
[----:B------:R-:W-:Y:S05]  /*0030*/  @P2 BRA `(.L_x_0) ;  /* 0x0000000000b82947 */ /* 0x000fea0003800000 */
[----:B------:R-:W2:Y:S01]  /*0040*/  S2UR UR6, SR_CgaCtaId ;  /* 0x00000000000679c3 */ /* 0x000ea20000008800 */
[----:B------:R-:W-:Y:S01]  /*0050*/  NOP ;  /* 0x0000000000007918 */ /* 0x000fe20000000000 */
[----:B------:R-:W-:Y:S02]  /*0060*/  UMOV UR4, 0x40 ;  /* 0x0000004000047882 */ /* 0x000fe40000000000 */
[----:B--2---:R-:W-:-:S09]  /*0070*/  ULEA UR4, UR6, UR4, 0x18 ;  /* 0x0000000406047291 */ /* 0x004fd2000f8ec0ff */
[----:B------:R-:W2:Y:S01]  /*0080*/  LDS.U8 R2, [UR4] ;  /* 0x00000004ff027984 */ /* 0x000ea20008000000 */
[----:B------:R-:W-:Y:S02]  /*0090*/  UMOV UR4, 0x400 ;  /* 0x0000040000047882 */ /* 0x000fe40000000000 */
[----:B------:R-:W-:Y:S01]  /*00a0*/  ULEA UR4, UR6, UR4, 0x18 ;  /* 0x0000000406047291 */ /* 0x000fe2000f8ec0ff */
[----:B--2---:R-:W-:-:S13]  /*00b0*/  ISETP.NE.AND P0, PT, R2, RZ, PT ;  /* 0x000000ff0200720c */ /* 0x004fda0003f05270 */
[----:B------:R-:W-:Y:S05]  /*00c0*/  @P0 BRA `(.L_x_1) ;  /* 0x00000000007c0947 */ /* 0x000fea0003800000 */
[----:B------:R-:W-:-:S13]  /*00d0*/  ELECT P0, URZ, PT ;  /* 0x0000000000ff782f */ /* 0x000fda0003800000 */
[----:B------:R-:W-:Y:S05]  /*00e0*/  @!P0 BRA `(.L_x_2) ;  /* 0x0000000000848947 */ /* 0x000fea0003800000 */
[----:B------:R-:W-:Y:S01]  /*00f0*/  UMOV UR5, 0x4 ;  /* 0x0000000400057882 */ /* 0x000fe20000000000 */
[----:B------:R-:W-:Y:S02]  /*0100*/  IMAD.MOV.U32 R5, RZ, RZ, 0x1 ;  /* 0x00000001ff057424 */ /* 0x000fe400078e00ff */
[----:B------:R-:W-:Y:S02]  /*0110*/  IMAD.MOV.U32 R3, RZ, RZ, 0xf ;  /* 0x0000000fff037424 */ /* 0x000fe400078e00ff */
[----:B------:R-:W-:Y:S04]  /*0120*/  DEPBAR.LE SB2, 0x36 ;  /* 0x0000ad800000791a */ /* 0x000fe80000000000 */
[----:B------:R-:W2:Y:S02]  /*0130*/  UTCATOMSWS.FIND_AND_SET.ALIGN UP0, UR5, UR5 ;  /* 0x00000005000575e3 */ /* 0x000ea40008000800 */
[----:B--2---:R-:W-:-:S04]  /*0140*/  PLOP3.LUT P0, PT, PT, PT, UP0, 0x80, 0x8 ;  /* 0x000000000008781c */ /* 0x004fc80003f0f008 */
[----:B------:R-:W-:-:S04]  /*0150*/  SEL R2, RZ, 0xffffffff, !P0 ;  /* 0xffffffffff027807 */ /* 0x000fc80004000000 */
[----:B------:R-:W-:Y:S01]  /*0160*/  ISETP.NE.AND P0, PT, R2, RZ, PT ;  /* 0x000000ff0200720c */ /* 0x000fe20003f05270 */
[----:B------:R-:W-:-:S12]  /*0170*/  IMAD.U32 R2, RZ, RZ, UR5 ;  /* 0x00000005ff027e24 */ /* 0x000fd8000f8e00ff */
[----:B------:R-:W-:Y:S05]  /*0180*/  @P0 BRA `(.L_x_3) ;  /* 0x0000000000240947 */ /* 0x000fea0003800000 */
.L_x_4:
[----:B------:R-:W-:Y:S05]  /*0190*/  NANOSLEEP 0x64 ;  /* 0x000000640000795d */ /* 0x000fea0003800000 */
[----:B------:R-:W-:-:S05]  /*01a0*/  UMOV UR5, 0x4 ;  /* 0x0000000400057882 */ /* 0x000fca0000000000 */
[----:B------:R-:W-:Y:S04]  /*01b0*/  DEPBAR.LE SB2, 0x36 ;  /* 0x0000ad800000791a */ /* 0x000fe80000000000 */
[----:B------:R-:W2:Y:S02]  /*01c0*/  UTCATOMSWS.FIND_AND_SET.ALIGN UP0, UR5, UR5 ;  /* 0x00000005000575e3 */ /* 0x000ea40008000800 */
[----:B--2---:R-:W-:-:S04]  /*01d0*/  PLOP3.LUT P0, PT, PT, PT, UP0, 0x80, 0x8 ;  /* 0x000000000008781c */ /* 0x004fc80003f0f008 */
[----:B------:R-:W-:-:S04]  /*01e0*/  SEL R2, RZ, 0xffffffff, !P0 ;  /* 0xffffffffff027807 */ /* 0x000fc80004000000 */
[----:B------:R-:W-:Y:S01]  /*01f0*/  ISETP.NE.AND P0, PT, R2, RZ, PT ;  /* 0x000000ff0200720c */ /* 0x000fe20003f05270 */
[----:B------:R-:W-:-:S12]  /*0200*/  IMAD.U32 R2, RZ, RZ, UR5 ;  /* 0x00000005ff027e24 */ /* 0x000fd8000f8e00ff */
[----:B------:R-:W-:Y:S05]  /*0210*/  @!P0 BRA `(.L_x_4) ;  /* 0xfffffffc00dc8947 */ /* 0x000fea000383ffff */
.L_x_3:
[C---:B------:R-:W-:Y:S01]  /*0220*/  VIADD R4, R2.reuse, 0x10 ;  /* 0x0000001002047836 */ /* 0x040fe20000000000 */
[----:B------:R-:W-:Y:S01]  /*0230*/  UMOV UR5, 0x50 ;  /* 0x0000005000057882 */ /* 0x000fe20000000000 */
[----:B------:R-:W-:Y:S01]  /*0240*/  SHF.L.U32 R3, R3, R2, RZ ;  /* 0x0000000203037219 */ /* 0x000fe200000006ff */
[----:B------:R-:W-:Y:S01]  /*0250*/  ULEA UR5, UR6, UR5, 0x18 ;  /* 0x0000000506057291 */ /* 0x000fe2000f8ec0ff */
[----:B------:R-:W-:Y:S01]  /*0260*/  IMAD.SHL.U32 R2, R2, 0x20, RZ ;  /* 0x0000002002027824 */ /* 0x000fe200078e00ff */
[----:B------:R-:W-:-:S04]  /*0270*/  SHF.L.U32 R4, R5, R4, RZ ;  /* 0x0000000405047219 */ /* 0x000fc800000006ff */
[----:B------:R-:W-:-:S05]  /*0280*/  LOP3.LUT R3, R4, R3, RZ, 0xfc, !PT ;  /* 0x0000000304037212 */ /* 0x000fca00078efcff */
[----:B------:R2:W-:Y:S04]  /*0290*/  ATOMS.OR RZ, [UR5], R3 ;  /* 0x00000003ffff798c */ /* 0x0005e8000b000005 */
[----:B------:R2:W-:Y:S01]  /*02a0*/  STS [UR4], R2 ;  /* 0x00000002ff007988 */ /* 0x0005e20008000804 */
[----:B------:R-:W-:Y:S05]  /*02b0*/  BRA `(.L_x_2) ;  /* 0x0000000000107947 */ /* 0x000fea0003800000 */
.L_x_1:
[----:B------:R-:W-:Y:S01]  /*02c0*/  IMAD.MOV.U32 R3, RZ, RZ, -0x1 ;  /* 0xffffffffff037424 */ /* 0x000fe200078e00ff */
[----:B------:R-:W-:-:S04]  /*02d0*/  MOV R2, 0x300 ;  /* 0x0000030000027802 */ /* 0x000fc80000000f00 */
[----:B------:R2:W-:Y:S03]  /*02e0*/  STS [UR4], R3 ;  /* 0x00000003ff007988 */ /* 0x0005e60008000804 */
[----:B-12---:R-:W-:Y:S05]  /*02f0*/  CALL.REL.NOINC `($__internal_1_$__cuda_sm10x_tcgen05_guardrail_trap_phase_invalid_during_alloc) ;  /* 0x0000002800a47944 */ /* 0x006fea0003c00000 */
.L_x_2:
[----:B------:R-:W-:Y:S05]  /*0300*/  WARPSYNC.ALL ;  /* 0x0000000000007948 */ /* 0x000fea0003800000 */
[----:B------:R-:W-:Y:S01]  /*0310*/  NOP ;  /* 0x0000000000007918 */ /* 0x000fe20000000000 */
.L_x_0:
[----:B------:R-:W3:Y:S08]  /*0320*/  S2UR UR4, SR_CgaCtaId ;  /* 0x00000000000479c3 */ /* 0x000ef00000008800 */
[----:B------:R-:W-:Y:S01]  /*0330*/  BAR.SYNC.DEFER_BLOCKING 0x0 ;  /* 0x0000000000007b1d */ /* 0x000fe20000010000 */
[----:B------:R-:W-:-:S05]  /*0340*/  LOP3.LUT R36, R0, 0xff, RZ, 0xc0, !PT ;  /* 0x000000ff00247812 */ /* 0x000fca00078ec0ff */
[----:B------:R-:W-:Y:S02]  /*0350*/  UMOV UR8, 0x400 ;  /* 0x0000040000087882 */ /* 0x000fe40000000000 */
[----:B--2---:R-:W2:Y:S08]  /*0360*/  LDC R3, c[0x0][0x398] ;  /* 0x0000e600ff037b82 */ /* 0x004eb00000000800 */
[----:B------:R-:W4:Y:S01]  /*0370*/  LDC R6, c[0x0][0x3a0] ;  /* 0x0000e800ff067b82 */ /* 0x000f220000000800 */
[----:B---3--:R-:W-:-:S07]  /*0380*/  ULEA UR8, UR4, UR8, 0x18 ;  /* 0x0000000804087291 */ /* 0x008fce000f8ec0ff */
[----:B------:R-:W3:Y:S02]  /*0390*/  S2UR UR15, SR_CTAID.Y ;  /* 0x00000000000f79c3 */ /* 0x000ee40000002600 */
[----:B------:R-:W5:Y:S06]  /*03a0*/  LDS R4, [UR8] ;  /* 0x00000008ff047984 */ /* 0x000f6c0008000800 */
[----:B------:R-:W-:Y:S06]  /*03b0*/  BAR.SYNC.DEFER_BLOCKING 0x0 ;  /* 0x0000000000007b1d */ /* 0x000fec0000010000 */
[----:B------:R-:W-:Y:S05]  /*03c0*/  @P2 BRA `(.L_x_5) ;  /* 0x0000000000182947 */ /* 0x000fea0003800000 */
[----:B------:R-:W-:Y:S01]  /*03d0*/  ELECT P0, URZ, PT ;  /* 0x0000000000ff782f */ /* 0x000fe20003800000 */
[----:B------:R-:W-:Y:S01]  /*03e0*/  IMAD.MOV.U32 R2, RZ, RZ, 0x1 ;  /* 0x00000001ff027424 */ /* 0x000fe200078e00ff */
[----:B------:R-:W-:Y:S01]  /*03f0*/  UMOV UR5, 0x40 ;  /* 0x0000004000057882 */ /* 0x000fe20000000000 */
[----:B------:R-:W-:Y:S01]  /*0400*/  UVIRTCOUNT.DEALLOC.SMPOOL 0x80 ;  /* 0x000000800000784c */ /* 0x000fe20000000000 */
[----:B------:R-:W-:-:S09]  /*0410*/  ULEA UR5, UR4, UR5, 0x18 ;  /* 0x0000000504057291 */ /* 0x000fd2000f8ec0ff */
[----:B------:R5:W-:Y:S03]  /*0420*/  @P0 STS.U8 [UR5], R2 ;  /* 0x00000002ff000988 */ /* 0x000be60008000005 */
.L_x_5:
[----:B------:R-:W5:Y:S01]  /*0430*/  S2UR UR4, SR_CTAID.Z ;  /* 0x00000000000479c3 */ /* 0x000f620000002700 */
[----:B------:R-:W4:Y:S01]  /*0440*/  LDCU UR5, c[0x0][0x370] ;  /* 0x00006e00ff0577ac */ /* 0x000f220008000800 */
[C---:B------:R-:W-:Y:S01]  /*0450*/  ISETP.GE.U32.AND P0, PT, R36.reuse, 0x20, PT ;  /* 0x000000202400780c */ /* 0x040fe20003f06070 */
[----:B--2--5:R-:W-:Y:S01]  /*0460*/  VIADD R2, R3, 0xffffffff ;  /* 0xffffffff03027836 */ /* 0x024fe20000000000 */
[C---:B------:R-:W-:Y:S01]  /*0470*/  ISETP.NE.U32.AND P3, PT, R36.reuse, RZ, PT ;  /* 0x000000ff2400720c */ /* 0x040fe20003f65070 */
[----:B------:R-:W2:Y:S01]  /*0480*/  LDCU UR6, c[0x0][0x374] ;  /* 0x00006e80ff0677ac */ /* 0x000ea20008000800 */
[----:B------:R-:W-:Y:S01]  /*0490*/  LEA R12, R36, UR8, 0x2 ;  /* 0x00000008240c7c11 */ /* 0x000fe2000f8e10ff */
[----:B----4-:R-:W-:Y:S01]  /*04a0*/  VIADD R9, R6, 0xffffffff ;  /* 0xffffffff06097836 */ /* 0x010fe20000000000 */
[----:B------:R-:W4:Y:S01]  /*04b0*/  S2UR UR7, SR_CTAID.X ;  /* 0x00000000000779c3 */ /* 0x000f220000002500 */
[----:B------:R-:W5:Y:S01]  /*04c0*/  LDCU.64 UR20, c[0x0][0x3c0] ;  /* 0x00007800ff1477ac */ /* 0x000f620008000a00 */
[----:B------:R-:W-:Y:S01]  /*04d0*/  R2UR UR23, R4 ;  /* 0x00000000041772ca */ /* 0x000fe200000e0000 */
[----:B------:R-:W-:Y:S04]  /*04e0*/  BSSY.RECONVERGENT B0, `(.L_x_6) ;  /* 0x0000011000007945 */ /* 0x000fe80003800200 */
[----:B------:R3:W-:Y:S01]  /*04f0*/  @!P0 STS [R12], RZ ;  /* 0x000000ff0c008388 */ /* 0x0007e20000000800 */
[----:B------:R-:W-:-:S03]  /*0500*/  NOP ;  /* 0x0000000000007918 */ /* 0x000fc60000000000 */
[----:B------:R3:W-:Y:S02]  /*0510*/  @!P3 STS [UR8+0x24], R2 ;  /* 0x00002402ff00b988 */ /* 0x0007e40008000808 */
[----:B--23--:R-:W-:Y:S02]  /*0520*/  UIMAD UR4, UR4, UR6, UR15 ;  /* 0x00000006040472a4 */ /* 0x00cfe4000f8e020f */
[----:B------:R2:W-:Y:S02]  /*0530*/  @!P3 STS [UR8+0x20], R9 ;  /* 0x00002009ff00b988 */ /* 0x0005e40008000808 */
[----:B----4-:R-:W-:-:S04]  /*0540*/  UIMAD UR4, UR4, UR5, UR7 ;  /* 0x00000005040472a4 */ /* 0x010fc8000f8e0207 */
[----:B------:R-:W-:-:S04]  /*0550*/  UIMAD UR4, UR4, 0x180, URZ ;  /* 0x00000180040478a4 */ /* 0x000fc8000f8e02ff */
[----:B-----5:R-:W-:-:S04]  /*0560*/  UIADD3 UR24, UP0, UPT, UR4, UR20, URZ ;  /* 0x0000001404187290 */ /* 0x020fc8000ff1e0ff */
[----:B------:R-:W-:Y:S01]  /*0570*/  ULEA.HI.X.SX32 UR25, UR4, UR21, 0x1, UP0 ;  /* 0x0000001504197291 */ /* 0x000fe200080f0eff */
[----:B--2---:R-:W-:Y:S11]  /*0580*/  @P3 BRA `(.L_x_7) ;  /* 0x0000000000183947 */ /* 0x004ff60003800000 */
[----:B------:R-:W2:Y:S01]  /*0590*/  LDS R3, [UR8+0x8] ;  /* 0x00000808ff037984 */ /* 0x000ea20008000800 */
[----:B------:R-:W3:Y:S01]  /*05a0*/  LDC.64 R10, c[0x0][0x380] ;  /* 0x0000e000ff0a7b82 */ /* 0x000ee20000000a00 */
[----:B------:R-:W-:Y:S02]  /*05b0*/  IMAD.MOV.U32 R4, RZ, RZ, 0x70 ;  /* 0x00000070ff047424 */ /* 0x000fe400078e00ff */
[----:B---3--:R3:W-:Y:S03]  /*05c0*/  STS.64 [UR8], R10 ;  /* 0x0000000aff007988 */ /* 0x0087e60008000a08 */
[----:B--2---:R-:W-:-:S05]  /*05d0*/  LOP3.LUT R3, R3, 0x10, R4, 0xd8, !PT ;  /* 0x0000001003037812 */ /* 0x004fca00078ed804 */
[----:B------:R3:W-:Y:S02]  /*05e0*/  STS [UR8+0x8], R3 ;  /* 0x00000803ff007988 */ /* 0x0007e40008000808 */
.L_x_7:
[----:B------:R-:W-:Y:S05]  /*05f0*/  BSYNC.RECONVERGENT B0 ;  /* 0x0000000000007941 */ /* 0x000fea0003800200 */
.L_x_6:
[----:B------:R-:W-:Y:S04]  /*0600*/  BSSY.RECONVERGENT B0, `(.L_x_8) ;  /* 0x000000a000007945 */ /* 0x000fe80003800200 */
[----:B------:R-:W-:Y:S05]  /*0610*/  @P3 BRA `(.L_x_9) ;  /* 0x0000000000203947 */ /* 0x000fea0003800000 */
[----:B---3--:R-:W2:Y:S01]  /*0620*/  LDS R3, [UR8+0x34] ;  /* 0x00003408ff037984 */ /* 0x008ea20008000800 */
[----:B------:R-:W-:Y:S02]  /*0630*/  IMAD.MOV.U32 R4, RZ, RZ, 0x3f000000 ;  /* 0x3f000000ff047424 */ /* 0x000fe400078e00ff */
[----:B------:R-:W-:Y:S01]  /*0640*/  @!P3 IMAD.MOV.U32 R5, RZ, RZ, 0x3f ;  /* 0x0000003fff05b424 */ /* 0x000fe200078e00ff */
[----:B------:R-:W3:Y:S02]  /*0650*/  @!P3 LDS R8, [UR8+0x38] ;  /* 0x00003808ff08b984 */ /* 0x000ee40008000800 */
[----:B--2---:R-:W-:Y:S02]  /*0660*/  LOP3.LUT R3, R3, 0xff000000, R4, 0xb8, !PT ;  /* 0xff00000003037812 */ /* 0x004fe400078eb804 */
[----:B---3--:R-:W-:-:S03]  /*0670*/  @!P3 LOP3.LUT R4, R8, 0xff, R5, 0xb8, !PT ;  /* 0x000000ff0804b812 */ /* 0x008fc600078eb805 */
[----:B------:R2:W-:Y:S04]  /*0680*/  STS [UR8+0x34], R3 ;  /* 0x00003403ff007988 */ /* 0x0005e80008000808 */
[----:B------:R2:W-:Y:S02]  /*0690*/  @!P3 STS [UR8+0x38], R4 ;  /* 0x00003804ff00b988 */ /* 0x0005e40008000808 */
.L_x_9:
[----:B------:R-:W-:Y:S05]  /*06a0*/  BSYNC.RECONVERGENT B0 ;  /* 0x0000000000007941 */ /* 0x000fea0003800200 */
.L_x_8:
[----:B------:R-:W-:Y:S04]  /*06b0*/  BSSY.RECONVERGENT B0, `(.L_x_10) ;  /* 0x000000e000007945 */ /* 0x000fe80003800200 */
[----:B------:R-:W-:Y:S05]  /*06c0*/  @P3 BRA `(.L_x_11) ;  /* 0x0000000000303947 */ /* 0x000fea0003800000 */
[----:B--2---:R-:W2:Y:S01]  /*06d0*/  LDS R4, [UR8+0x34] ;  /* 0x00003408ff047984 */ /* 0x004ea20008000800 */
[----:B---3--:R-:W3:Y:S03]  /*06e0*/  LDC.64 R10, c[0x0][0x3a8] ;  /* 0x0000ea00ff0a7b82 */ /* 0x008ee60000000a00 */
[----:B------:R-:W4:Y:S01]  /*06f0*/  LDS R3, [UR8+0x1c] ;  /* 0x00001c08ff037984 */ /* 0x000f220008000800 */
[C---:B---3--:R-:W-:Y:S01]  /*0700*/  SHF.L.U64.HI R8, R10.reuse, 0x1, R11 ;  /* 0x000000010a087819 */ /* 0x048fe2000001020b */
[----:B------:R-:W-:-:S03]  /*0710*/  IMAD.SHL.U32 R5, R10, 0x2, RZ ;  /* 0x000000020a057824 */ /* 0x000fc600078e00ff */
[--C-:B------:R-:W-:Y:S02]  /*0720*/  SHF.R.U32.HI R10, RZ, 0x4, R8.reuse ;  /* 0x00000004ff0a7819 */ /* 0x100fe40000011608 */
[----:B------:R-:W-:-:S05]  /*0730*/  SHF.R.U64 R5, R5, 0x4, R8 ;  /* 0x0000000405057819 */ /* 0x000fca0000001208 */
[----:B------:R5:W-:Y:S01]  /*0740*/  STS [UR8+0xc], R5 ;  /* 0x00000c05ff007988 */ /* 0x000be20008000808 */
[----:B--2---:R-:W-:Y:S02]  /*0750*/  LOP3.LUT R4, R4, 0x7, RZ, 0xb8, !PT ;  /* 0x0000000704047812 */ /* 0x004fe400078eb8ff */
[----:B----4-:R-:W-:-:S03]  /*0760*/  LOP3.LUT R3, R3, 0xf, R10, 0xb8, !PT ;  /* 0x0000000f03037812 */ /* 0x010fc600078eb80a */
[----:B------:R5:W-:Y:S04]  /*0770*/  STS [UR8+0x34], R4 ;  /* 0x00003404ff007988 */ /* 0x000be80008000808 */
[----:B------:R5:W-:Y:S02]  /*0780*/  STS [UR8+0x1c], R3 ;  /* 0x00001c03ff007988 */ /* 0x000be40008000808 */
.L_x_11:
[----:B------:R-:W-:Y:S05]  /*0790*/  BSYNC.RECONVERGENT B0 ;  /* 0x0000000000007941 */ /* 0x000fea0003800200 */
.L_x_10:
[----:B------:R-:W-:Y:S04]  /*07a0*/  BSSY.RECONVERGENT B1, `(.L_x_12) ;  /* 0x000001a000017945 */ /* 0x000fe80003800200 */
[----:B------:R-:W-:Y:S04]  /*07b0*/  BSSY.RELIABLE B0, `(.L_x_13) ;  /* 0x0000015000007945 */ /* 0x000fe80003800100 */
[----:B------:R-:W-:Y:S05]  /*07c0*/  @P3 BRA `(.L_x_14) ;  /* 0x0000000000203947 */ /* 0x000fea0003800000 */
[----:B--23-5:R-:W2:Y:S02]  /*07d0*/  LDS R3, [UR8+0x34] ;  /* 0x00003408ff037984 */ /* 0x02cea40008000800 */
[----:B--2---:R-:W-:-:S05]  /*07e0*/  LOP3.LUT R3, R3, 0x38, RZ, 0xb8, !PT ;  /* 0x0000003803037812 */ /* 0x004fca00078eb8ff */
[----:B------:R2:W-:Y:S01]  /*07f0*/  STS [UR8+0x34], R3 ;  /* 0x00003403ff007988 */ /* 0x0005e20008000808 */
[----:B------:R-:W-:Y:S05]  /*0800*/  @P3 BRA `(.L_x_15) ;  /* 0x0000000000203947 */ /* 0x000fea0003800000 */
[----:B--2---:R-:W2:Y:S01]  /*0810*/  LDS R3, [UR8+0x8] ;  /* 0x00000808ff037984 */ /* 0x004ea20008000800 */
[----:B------:R-:W-:-:S05]  /*0820*/  IMAD.MOV.U32 R4, RZ, RZ, 0x780 ;  /* 0x00000780ff047424 */ /* 0x000fca00078e00ff */
[----:B--2---:R-:W-:-:S05]  /*0830*/  LOP3.LUT R3, R3, 0x300, R4, 0xd8, !PT ;  /* 0x0000030003037812 */ /* 0x004fca00078ed804 */
[----:B------:R4:W-:Y:S02]  /*0840*/  STS [UR8+0x8], R3 ;  /* 0x00000803ff007988 */ /* 0x0009e40008000808 */
.L_x_14:
[----:B------:R-:W-:Y:S05]  /*0850*/  @P3 BRA `(.L_x_16) ;  /* 0x0000000000283947 */ /* 0x000fea0003800000 */
[----:B--2345:R-:W2:Y:S02]  /*0860*/  LDS R3, [UR8+0x8] ;  /* 0x00000808ff037984 */ /* 0x03cea40008000800 */
[----:B--2---:R-:W-:-:S05]  /*0870*/  LOP3.LUT R3, R3, 0x1800, RZ, 0xb8, !PT ;  /* 0x0000180003037812 */ /* 0x004fca00078eb8ff */
[----:B------:R3:W-:Y:S02]  /*0880*/  STS [UR8+0x8], R3 ;  /* 0x00000803ff007988 */ /* 0x0007e40008000808 */
.L_x_15:
[----:B------:R-:W-:Y:S05]  /*0890*/  @P3 BREAK.RELIABLE B0 ;  /* 0x0000000000003942 */ /* 0x000fea0003800100 */
[----:B------:R-:W-:Y:S05]  /*08a0*/  @P3 BRA `(.L_x_17) ;  /* 0x0000000000243947 */ /* 0x000fea0003800000 */
[----:B------:R-:W4:Y:S01]  /*08b0*/  LDS R4, [UR8+0x8] ;  /* 0x00000808ff047984 */ /* 0x000f220008000800 */
[----:B--23--:R-:W-:-:S05]  /*08c0*/  IMAD.MOV.U32 R3, RZ, RZ, 0x6000 ;  /* 0x00006000ff037424 */ /* 0x00cfca00078e00ff */
[----:B----4-:R-:W-:-:S04]  /*08d0*/  LOP3.LUT R3, R4, 0x6000, R3, 0xd8, !PT ;  /* 0x0000600004037812 */ /* 0x010fc800078ed803 */
[----:B------:R-:W-:-:S05]  /*08e0*/  LOP3.LUT R3, R3, 0x400000, RZ, 0xb8, !PT ;  /* 0x0040000003037812 */ /* 0x000fca00078eb8ff */
[----:B------:R2:W-:Y:S02]  /*08f0*/  STS [UR8+0x8], R3 ;  /* 0x00000803ff007988 */ /* 0x0005e40008000808 */
.L_x_16:
[----:B------:R-:W-:Y:S05]  /*0900*/  BSYNC.RELIABLE B0 ;  /* 0x0000000000007941 */ /* 0x000fea0003800100 */
.L_x_13:
[----:B--2345:R-:W2:Y:S02]  /*0910*/  @!P3 LDS R3, [UR8+0x8] ;  /* 0x00000808ff03b984 */ /* 0x03cea40008000800 */
[----:B--2---:R-:W-:-:S05]  /*0920*/  @!P3 LOP3.LUT R3, R3, 0x8000, RZ, 0xb8, !PT ;  /* 0x000080000303b812 */ /* 0x004fca00078eb8ff */
[----:B------:R4:W-:Y:S02]  /*0930*/  @!P3 STS [UR8+0x8], R3 ;  /* 0x00000803ff00b988 */ /* 0x0009e40008000808 */
.L_x_17:
[----:B------:R-:W-:Y:S05]  /*0940*/  BSYNC.RECONVERGENT B1 ;  /* 0x0000000000017941 */ /* 0x000fea0003800200 */
.L_x_12:
[----:B------:R-:W-:Y:S05]  /*0950*/  WARPSYNC.ALL ;  /* 0x0000000000007948 */ /* 0x000fea0003800000 */
[----:B------:R-:W-:Y:S01]  /*0960*/  NOP ;  /* 0x0000000000007918 */ /* 0x000fe20000000000 */
[----:B------:R-:W-:Y:S05]  /*0970*/  @P0 BRA `(.L_x_18) ;  /* 0x0000000000300947 */ /* 0x000fea0003800000 */
[----:B--234-:R-:W2:Y:S01]  /*0980*/  S2R R3, SR_LANEID ;  /* 0x0000000000037919 */ /* 0x01cea20000000000 */
[----:B------:R-:W-:Y:S05]  /*0990*/  WARPSYNC.ALL ;  /* 0x0000000000007948 */ /* 0x000fea0003800000 */
[----:B------:R-:W-:Y:S01]  /*09a0*/  NOP ;  /* 0x0000000000007918 */ /* 0x000fe20000000000 */
[----:B--2---:R-:W-:-:S05]  /*09b0*/  IMAD.SHL.U32 R3, R3, 0x4, RZ ;  /* 0x0000000403037824 */ /* 0x004fca00078e00ff */
[----:B------:R-:W2:Y:S01]  /*09c0*/  LDS R7, [R3+UR8] ;  /* 0x0000000803077984 */ /* 0x000ea20008000800 */
[----:B------:R-:W-:-:S05]  /*09d0*/  IADD3 R4, P1, PT, R3, UR24, RZ ;  /* 0x0000001803047c10 */ /* 0x000fca000ff3e0ff */
[----:B------:R-:W-:-:S05]  /*09e0*/  IMAD.X R5, RZ, RZ, UR25, P1 ;  /* 0x00000019ff057e24 */ /* 0x000fca00088e06ff */
[----:B--2---:R5:W2:Y:S01]  /*09f0*/  ATOMG.E.EXCH.STRONG.GPU PT, RZ, [R4], R7 ;  /* 0x0000000704ff73a8 */ /* 0x004aa200041ee100 */
[----:B------:R-:W-:-:S04]  /*0a00*/  DEPBAR {5,4,3,2,1,0} ;  /* 0x0000003f0000791a */ /* 0x000fc80000000000 */
[----:B------:R-:W3:Y:S02]  /*0a10*/  CCTL.E.C.LDCU.IV.DEEP [UR24] ;  /* 0x0000000018007540 */ /* 0x000ee40009c08000 */
[----:B---3--:R5:W-:Y:S01]  /*0a20*/  UTMACCTL.IV [UR24] ;  /* 0x00000000180079b9 */ /* 0x008be20008000000 */
[----:B------:R-:W-:Y:S01]  /*0a30*/  NOP ;  /* 0x0000000000007918 */ /* 0x000fe20000000000 */
.L_x_18:
[----:B------:R-:W-:Y:S05]  /*0a40*/  @P0 BRA `(.L_x_19) ;  /* 0x00000000000c0947 */ /* 0x000fea0003800000 */
[----:B------:R0:W-:Y:S01]  /*0a50*/  UTMACMDFLUSH ;  /* 0x00000000000079b7 */ /* 0x0001e20000000000 */
[----:B------:R-:W-:Y:S05]  /*0a60*/  @P0 BRA `(.L_x_19) ;  /* 0x0000000000040947 */ /* 0x000fea0003800000 */
[----:B------:R-:W-:-:S04]  /*0a70*/  DEPBAR.LE SB0, 0x0 ;  /* 0x000080000000791a */ /* 0x000fc80000000000 */
.L_x_19:
[----:B------:R-:W-:Y:S05]  /*0a80*/  WARPSYNC.ALL ;  /* 0x0000000000007948 */ /* 0x000fea0003800000 */
[----:B------:R-:W-:Y:S01]  /*0a90*/  NOP ;  /* 0x0000000000007918 */ /* 0x000fe20000000000 */
[----:B--2---:R-:W-:Y:S06]  /*0aa0*/  BAR.SYNC.DEFER_BLOCKING 0x0 ;  /* 0x0000000000007b1d */ /* 0x004fec0000010000 */
[----:B------:R-:W-:Y:S02]  /*0ab0*/  BSSY.RECONVERGENT B1, `(.L_x_20) ;  /* 0x000000b000017945 */ /* 0x000fe40003800200 */
[----:B------:R-:W-:Y:S06]  /*0ac0*/  BAR.SYNC.DEFER_BLOCKING 0x0 ;  /* 0x0000000000007b1d */ /* 0x000fec0000010000 */
[----:B------:R2:W-:Y:S01]  /*0ad0*/  @!P0 STS [R12], RZ ;  /* 0x000000ff0c008388 */ /* 0x0005e20000000800 */
[----:B------:R-:W-:Y:S01]  /*0ae0*/  NOP ;  /* 0x0000000000007918 */ /* 0x000fe20000000000 */
[----:B------:R-:W-:Y:S05]  /*0af0*/  @P3 BRA `(.L_x_21) ;  /* 0x0000000000183947 */ /* 0x000fea0003800000 */
[----:B---34-:R-:W3:Y:S01]  /*0b00*/  LDS R3, [UR8+0x8] ;  /* 0x00000808ff037984 */ /* 0x018ee20008000800 */
[----:B------:R-:W4:Y:S01]  /*0b10*/  LDC.64 R10, c[0x0][0x388] ;  /* 0x0000e200ff0a7b82 */ /* 0x000f220000000a00 */
[----:B-----5:R-:W-:Y:S02]  /*0b20*/  IMAD.MOV.U32 R4, RZ, RZ, 0x70 ;  /* 0x00000070ff047424 */ /* 0x020fe400078e00ff */
[----:B----4-:R4:W-:Y:S03]  /*0b30*/  STS.64 [UR8], R10 ;  /* 0x0000000aff007988 */ /* 0x0109e60008000a08 */
[----:B---3--:R-:W-:-:S05]  /*0b40*/  LOP3.LUT R3, R3, 0x10, R4, 0xd8, !PT ;  /* 0x0000001003037812 */ /* 0x008fca00078ed804 */
[----:B------:R4:W-:Y:S02]  /*0b50*/  STS [UR8+0x8], R3 ;  /* 0x00000803ff007988 */ /* 0x0009e40008000808 */
.L_x_21:
[----:B-----5:R-:W-:Y:S05]  /*0b60*/  BSYNC.RECONVERGENT B1 ;  /* 0x0000000000017941 */ /* 0x020fea0003800200 */
.L_x_20:
[----:B------:R-:W-:Y:S04]  /*0b70*/  BSSY.RECONVERGENT B2, `(.L_x_22) ;  /* 0x000000f000027945 */ /* 0x000fe80003800200 */
[----:B------:R-:W-:Y:S04]  /*0b80*/  BSSY.RELIABLE B1, `(.L_x_23) ;  /* 0x000000c000017945 */ /* 0x000fe80003800100 */
[----:B------:R-:W-:Y:S05]  /*0b90*/  @P3 BRA `(.L_x_24) ;  /* 0x0000000000283947 */ /* 0x000fea0003800000 */
[----:B---34-:R-:W3:Y:S01]  /*0ba0*/  LDS R3, [UR8+0x34] ;  /* 0x00003408ff037984 */ /* 0x018ee20008000800 */
[----:B------:R-:W-:Y:S01]  /*0bb0*/  IMAD.MOV.U32 R4, RZ, RZ, 0x3f000000 ;  /* 0x3f000000ff047424 */ /* 0x000fe200078e00ff */
[----:B------:R-:W-:Y:S05]  /*0bc0*/  @P3 BREAK.RELIABLE B1 ;  /* 0x0000000000013942 */ /* 0x000fea0003800100 */
[----:B---3--:R-:W-:-:S05]  /*0bd0*/  LOP3.LUT R3, R3, 0xff000000, R4, 0xb8, !PT ;  /* 0xff00000003037812 */ /* 0x008fca00078eb804 */
[----:B------:R3:W-:Y:S01]  /*0be0*/  STS [UR8+0x34], R3 ;  /* 0x00003403ff007988 */ /* 0x0007e20008000808 */
[----:B------:R-:W-:Y:S05]  /*0bf0*/  @P3 BRA `(.L_x_25) ;  /* 0x0000000000183947 */ /* 0x000fea0003800000 */
[----:B------:R-:W4:Y:S01]  /*0c00*/  LDS R4, [UR8+0x38] ;  /* 0x00003808ff047984 */ /* 0x000f220008000800 */
[----:B---3--:R-:W-:-:S05]  /*0c10*/  IMAD.MOV.U32 R3, RZ, RZ, 0x7f ;  /* 0x0000007fff037424 */ /* 0x008fca00078e00ff */
[----:B----4-:R-:W-:-:S05]  /*0c20*/  LOP3.LUT R3, R4, 0xff, R3, 0xb8, !PT ;  /* 0x000000ff04037812 */ /* 0x010fca00078eb803 */
[----:B------:R5:W-:Y:S02]  /*0c30*/  STS [UR8+0x38], R3 ;  /* 0x00003803ff007988 */ /* 0x000be40008000808 */
.L_x_24:
[----:B------:R-:W-:Y:S05]  /*0c40*/  BSYNC.RELIABLE B1 ;  /* 0x0000000000017941 */ /* 0x000fea0003800100 */
.L_x_23:
[----:B------:R2:W-:Y:S02]  /*0c50*/  @!P3 STS [UR8+0x20], R9 ;  /* 0x00002009ff00b988 */ /* 0x0005e40008000808 */
.L_x_25:
[----:B------:R-:W-:Y:S05]  /*0c60*/  BSYNC.RECONVERGENT B2 ;  /* 0x0000000000027941 */ /* 0x000fea0003800200 */
.L_x_22:
[----:B------:R-:W-:Y:S05]  /*0c70*/  WARPSYNC.ALL ;  /* 0x0000000000007948 */ /* 0x000fea0003800000 */
[----:B------:R-:W-:Y:S01]  /*0c80*/  NOP ;  /* 0x0000000000007918 */ /* 0x000fe20000000000 */
[----:B---345:R-:W3:Y:S01]  /*0c90*/  LDC R3, c[0x0][0x39c] ;  /* 0x0000e700ff037b82 */ /* 0x038ee20000000800 */
[----:B------:R-:W-:Y:S01]  /*0ca0*/  BSSY.RECONVERGENT B2, `(.L_x_26) ;  /* 0x0000010000027945 */ /* 0x000fe20003800200 */
[----:B---3--:R-:W-:-:S05]  /*0cb0*/  VIADD R3, R3, 0xffffffff ;  /* 0xffffffff03037836 */ /* 0x008fca0000000000 */
[----:B------:R3:W-:Y:S01]  /*0cc0*/  @!P3 STS [UR8+0x24], R3 ;  /* 0x00002403ff00b988 */ /* 0x0007e20008000808 */
[----:B------:R-:W-:Y:S05]  /*0cd0*/  @P3 BRA `(.L_x_27) ;  /* 0x0000000000303947 */ /* 0x000fea0003800000 */
[----:B------:R-:W4:Y:S01]  /*0ce0*/  LDS R5, [UR8+0x34] ;  /* 0x00003408ff057984 */ /* 0x000f220008000800 */
[----:B------:R-:W5:Y:S03]  /*0cf0*/  LDC.64 R10, c[0x0][0x3b0] ;  /* 0x0000ec00ff0a7b82 */ /* 0x000f660000000a00 */
[----:B------:R-:W2:Y:S01]  /*0d00*/  LDS R4, [UR8+0x1c] ;  /* 0x00001c08ff047984 */ /* 0x000ea20008000800 */
[C---:B-----5:R-:W-:Y:S01]  /*0d10*/  SHF.L.U64.HI R8, R10.reuse, 0x1, R11 ;  /* 0x000000010a087819 */ /* 0x060fe2000001020b */
[----:B------:R-:W-:-:S03]  /*0d20*/  IMAD.SHL.U32 R7, R10, 0x2, RZ ;  /* 0x000000020a077824 */ /* 0x000fc600078e00ff */
[--C-:B--2---:R-:W-:Y:S02]  /*0d30*/  SHF.R.U32.HI R9, RZ, 0x4, R8.reuse ;  /* 0x00000004ff097819 */ /* 0x104fe40000011608 */
[----:B------:R-:W-:-:S05]  /*0d40*/  SHF.R.U64 R7, R7, 0x4, R8 ;  /* 0x0000000407077819 */ /* 0x000fca0000001208 */
[----:B------:R5:W-:Y:S01]  /*0d50*/  STS [UR8+0xc], R7 ;  /* 0x00000c07ff007988 */ /* 0x000be20008000808 */
[----:B----4-:R-:W-:Y:S02]  /*0d60*/  LOP3.LUT R5, R5, 0x7, RZ, 0xb8, !PT ;  /* 0x0000000705057812 */ /* 0x010fe400078eb8ff */
[----:B------:R-:W-:-:S03]  /*0d70*/  LOP3.LUT R4, R4, 0xf, R9, 0xb8, !PT ;  /* 0x0000000f04047812 */ /* 0x000fc600078eb809 */
[----:B------:R5:W-:Y:S04]  /*0d80*/  STS [UR8+0x34], R5 ;  /* 0x00003405ff007988 */ /* 0x000be80008000808 */
[----:B------:R5:W-:Y:S02]  /*0d90*/  STS [UR8+0x1c], R4 ;  /* 0x00001c04ff007988 */ /* 0x000be40008000808 */
.L_x_27:
[----:B------:R-:W-:Y:S05]  /*0da0*/  BSYNC.RECONVERGENT B2 ;  /* 0x0000000000027941 */ /* 0x000fea0003800200 */
.L_x_26:
[----:B------:R-:W-:Y:S04]  /*0db0*/  BSSY.RECONVERGENT B3, `(.L_x_28) ;  /* 0x000001a000037945 */ /* 0x000fe80003800200 */
[----:B------:R-:W-:Y:S04]  /*0dc0*/  BSSY.RELIABLE B2, `(.L_x_29) ;  /* 0x0000015000027945 */ /* 0x000fe80003800100 */
[----:B------:R-:W-:Y:S05]  /*0dd0*/  @P3 BRA `(.L_x_30) ;  /* 0x0000000000203947 */ /* 0x000fea0003800000 */
[----:B-----5:R-:W4:Y:S02]  /*0de0*/  LDS R4, [UR8+0x34] ;  /* 0x00003408ff047984 */ /* 0x020f240008000800 */
[----:B----4-:R-:W-:-:S05]  /*0df0*/  LOP3.LUT R4, R4, 0x38, RZ, 0xb8, !PT ;  /* 0x0000003804047812 */ /* 0x010fca00078eb8ff */
[----:B------:R4:W-:Y:S01]  /*0e00*/  STS [UR8+0x34], R4 ;  /* 0x00003404ff007988 */ /* 0x0009e20008000808 */
[----:B------:R-:W-:Y:S05]  /*0e10*/  @P3 BRA `(.L_x_31) ;  /* 0x0000000000203947 */ /* 0x000fea0003800000 */
[----:B----4-:R-:W4:Y:S01]  /*0e20*/  LDS R4, [UR8+0x8] ;  /* 0x00000808ff047984 */ /* 0x010f220008000800 */
[----:B------:R-:W-:-:S05]  /*0e30*/  IMAD.MOV.U32 R5, RZ, RZ, 0x780 ;  /* 0x00000780ff057424 */ /* 0x000fca00078e00ff */
[----:B----4-:R-:W-:-:S05]  /*0e40*/  LOP3.LUT R4, R4, 0x300, R5, 0xd8, !PT ;  /* 0x0000030004047812 */ /* 0x010fca00078ed805 */
[----:B------:R4:W-:Y:S02]  /*0e50*/  STS [UR8+0x8], R4 ;  /* 0x00000804ff007988 */ /* 0x0009e40008000808 */
.L_x_30:
[----:B------:R-:W-:Y:S05]  /*0e60*/  @P3 BRA `(.L_x_32) ;  /* 0x0000000000283947 */ /* 0x000fea0003800000 */
[----:B----45:R-:W4:Y:S02]  /*0e70*/  LDS R4, [UR8+0x8] ;  /* 0x00000808ff047984 */ /* 0x030f240008000800 */
[----:B----4-:R-:W-:-:S05]  /*0e80*/  LOP3.LUT R4, R4, 0x1800, RZ, 0xb8, !PT ;  /* 0x0000180004047812 */ /* 0x010fca00078eb8ff */
[----:B------:R5:W-:Y:S02]  /*0e90*/  STS [UR8+0x8], R4 ;  /* 0x00000804ff007988 */ /* 0x000be40008000808 */
.L_x_31:
[----:B------:R-:W-:Y:S05]  /*0ea0*/  @P3 BREAK.RELIABLE B2 ;  /* 0x0000000000023942 */ /* 0x000fea0003800100 */
[----:B------:R-:W-:Y:S05]  /*0eb0*/  @P3 BRA `(.L_x_33) ;  /* 0x0000000000243947 */ /* 0x000fea0003800000 */
[----:B----45:R-:W4:Y:S01]  /*0ec0*/  LDS R4, [UR8+0x8] ;  /* 0x00000808ff047984 */ /* 0x030f220008000800 */
[----:B------:R-:W-:-:S05]  /*0ed0*/  IMAD.MOV.U32 R5, RZ, RZ, 0x6000 ;  /* 0x00006000ff057424 */ /* 0x000fca00078e00ff */
[----:B----4-:R-:W-:-:S04]  /*0ee0*/  LOP3.LUT R4, R4, 0x6000, R5, 0xd8, !PT ;  /* 0x0000600004047812 */ /* 0x010fc800078ed805 */
[----:B------:R-:W-:-:S05]  /*0ef0*/  LOP3.LUT R4, R4, 0x400000, RZ, 0xb8, !PT ;  /* 0x0040000004047812 */ /* 0x000fca00078eb8ff */
[----:B------:R4:W-:Y:S02]  /*0f00*/  STS [UR8+0x8], R4 ;  /* 0x00000804ff007988 */ /* 0x0009e40008000808 */
.L_x_32:
[----:B------:R-:W-:Y:S05]  /*0f10*/  BSYNC.RELIABLE B2 ;  /* 0x0000000000027941 */ /* 0x000fea0003800100 */
.L_x_29:
[----:B----45:R-:W4:Y:S02]  /*0f20*/  @!P3 LDS R4, [UR8+0x8] ;  /* 0x00000808ff04b984 */ /* 0x030f240008000800 */
[----:B----4-:R-:W-:-:S05]  /*0f30*/  @!P3 LOP3.LUT R4, R4, 0x8000, RZ, 0xb8, !PT ;  /* 0x000080000404b812 */ /* 0x010fca00078eb8ff */
[----:B------:R4:W-:Y:S02]  /*0f40*/  @!P3 STS [UR8+0x8], R4 ;  /* 0x00000804ff00b988 */ /* 0x0009e40008000808 */
.L_x_33:
[----:B------:R-:W-:Y:S05]  /*0f50*/  BSYNC.RECONVERGENT B3 ;  /* 0x0000000000037941 */ /* 0x000fea0003800200 */
.L_x_28:
[----:B------:R-:W-:Y:S05]  /*0f60*/  WARPSYNC.ALL ;  /* 0x0000000000007948 */ /* 0x000fea0003800000 */
[----:B------:R-:W-:Y:S01]  /*0f70*/  NOP ;  /* 0x0000000000007918 */ /* 0x000fe20000000000 */
[----:B------:R-:W-:-:S04]  /*0f80*/  UIADD3 UR5, UPT, UPT, UR4, 0x80, URZ ;  /* 0x0000008004057890 */ /* 0x000fc8000fffe0ff */
[----:B------:R-:W-:-:S04]  /*0f90*/  UIADD3 UR26, UP0, UPT, UR5, UR20, URZ ;  /* 0x00000014051a7290 */ /* 0x000fc8000ff1e0ff */
[----:B------:R-:W-:Y:S01]  /*0fa0*/  ULEA.HI.X.SX32 UR27, UR5, UR21, 0x1, UP0 ;  /* 0x00000015051b7291 */ /* 0x000fe200080f0eff */
[----:B------:R-:W-:Y:S11]  /*0fb0*/  @P0 BRA `(.L_x_34) ;  /* 0x0000000000300947 */ /* 0x000ff60003800000 */
[----:B----45:R-:W4:Y:S01]  /*0fc0*/  S2R R4, SR_LANEID ;  /* 0x0000000000047919 */ /* 0x030f220000000000 */
[----:B------:R-:W-:Y:S05]  /*0fd0*/  WARPSYNC.ALL ;  /* 0x0000000000007948 */ /* 0x000fea0003800000 */
[----:B------:R-:W-:Y:S01]  /*0fe0*/  NOP ;  /* 0x0000000000007918 */ /* 0x000fe20000000000 */
[----:B----4-:R-:W-:-:S05]  /*0ff0*/  IMAD.SHL.U32 R8, R4, 0x4, RZ ;  /* 0x0000000404087824 */ /* 0x010fca00078e00ff */
[----:B------:R-:W4:Y:S01]  /*1000*/  LDS R7, [R8+UR8] ;  /* 0x0000000808077984 */ /* 0x000f220008000800 */
[----:B------:R-:W-:-:S05]  /*1010*/  IADD3 R4, P1, PT, R8, UR26, RZ ;  /* 0x0000001a08047c10 */ /* 0x000fca000ff3e0ff */
[----:B------:R-:W-:-:S05]  /*1020*/  IMAD.X R5, RZ, RZ, UR27, P1 ;  /* 0x0000001bff057e24 */ /* 0x000fca00088e06ff */
[----:B----4-:R4:W5:Y:S01]  /*1030*/  ATOMG.E.EXCH.STRONG.GPU PT, RZ, [R4], R7 ;  /* 0x0000000704ff73a8 */ /* 0x01096200041ee100 */
[----:B------:R-:W-:-:S04]  /*1040*/  DEPBAR {5,4,3,2,1,0} ;  /* 0x0000003f0000791a */ /* 0x000fc80000000000 */
[----:B------:R-:W2:Y:S02]  /*1050*/  CCTL.E.C.LDCU.IV.DEEP [UR26] ;  /* 0x000000001a007540 */ /* 0x000ea40009c08000 */
[----:B--2---:R4:W-:Y:S01]  /*1060*/  UTMACCTL.IV [UR26] ;  /* 0x000000001a0079b9 */ /* 0x0049e20008000000 */
[----:B------:R-:W-:Y:S01]  /*1070*/  NOP ;  /* 0x0000000000007918 */ /* 0x000fe20000000000 */
.L_x_34:
[----:B------:R-:W-:Y:S05]  /*1080*/  @P0 BRA `(.L_x_35) ;  /* 0x00000000000c0947 */ /* 0x000fea0003800000 */
[----:B------:R0:W-:Y:S01]  /*1090*/  UTMACMDFLUSH ;  /* 0x00000000000079b7 */ /* 0x0001e20000000000 */
[----:B------:R-:W-:Y:S05]  /*10a0*/  @P0 BRA `(.L_x_35) ;  /* 0x0000000000040947 */ /* 0x000fea0003800000 */
[----:B------:R-:W-:-:S04]  /*10b0*/  DEPBAR.LE SB0, 0x0 ;  /* 0x000080000000791a */ /* 0x000fc80000000000 */
.L_x_35:
[----:B------:R-:W-:Y:S05]  /*10c0*/  WARPSYNC.ALL ;  /* 0x0000000000007948 */ /* 0x000fea0003800000 */
[----:B------:R-:W-:Y:S01]  /*10d0*/  NOP ;  /* 0x0000000000007918 */ /* 0x000fe20000000000 */
[----:B-----5:R-:W-:Y:S06]  /*10e0*/  BAR.SYNC.DEFER_BLOCKING 0x0 ;  /* 0x0000000000007b1d */ /* 0x020fec0000010000 */
[----:B------:R-:W-:Y:S02]  /*10f0*/  BSSY.RECONVERGENT B3, `(.L_x_36) ;  /* 0x000000b000037945 */ /* 0x000fe40003800200 */
[----:B------:R-:W-:Y:S06]  /*1100*/  BAR.SYNC.DEFER_BLOCKING 0x0 ;  /* 0x0000000000007b1d */ /* 0x000fec0000010000 */
[----:B------:R5:W-:Y:S01]  /*1110*/  @!P0 STS [R12], RZ ;  /* 0x000000ff0c008388 */ /* 0x000be20000000800 */
[----:B------:R-:W-:Y:S01]  /*1120*/  NOP ;  /* 0x0000000000007918 */ /* 0x000fe20000000000 */
[----:B------:R-:W-:Y:S05]  /*1130*/  @P3 BRA `(.L_x_37) ;  /* 0x0000000000183947 */ /* 0x000fea0003800000 */
[----:B----4-:R-:W4:Y:S01]  /*1140*/  LDS R4, [UR8+0x8] ;  /* 0x00000808ff047984 */ /* 0x010f220008000800 */
[----:B--2---:R-:W2:Y:S01]  /*1150*/  LDC.64 R8, c[0x0][0x390] ;  /* 0x0000e400ff087b82 */ /* 0x004ea20000000a00 */
[----:B------:R-:W-:Y:S02]  /*1160*/  IMAD.MOV.U32 R5, RZ, RZ, 0x70 ;  /* 0x00000070ff057424 */ /* 0x000fe400078e00ff */
[----:B--2---:R2:W-:Y:S03]  /*1170*/  STS.64 [UR8], R8 ;  /* 0x00000008ff007988 */ /* 0x0045e60008000a08 */
[----:B----4-:R-:W-:-:S05]  /*1180*/  LOP3.LUT R4, R4, 0x10, R5, 0xd8, !PT ;  /* 0x0000001004047812 */ /* 0x010fca00078ed805 */
[----:B------:R2:W-:Y:S02]  /*1190*/  STS [UR8+0x8], R4 ;  /* 0x00000804ff007988 */ /* 0x0005e40008000808 */
.L_x_37:
[----:B----4-:R-:W-:Y:S05]  /*11a0*/  BSYNC.RECONVERGENT B3 ;  /* 0x0000000000037941 */ /* 0x010fea0003800200 */
.L_x_36:
[----:B------:R-:W-:Y:S04]  /*11b0*/  BSSY.RECONVERGENT B4, `(.L_x_38) ;  /* 0x0000011000047945 */ /* 0x000fe80003800200 */
[----:B------:R-:W-:Y:S04]  /*11c0*/  BSSY.RELIABLE B3, `(.L_x_39) ;  /* 0x000000e000037945 */ /* 0x000fe80003800100 */
[----:B------:R-:W-:Y:S05]  /*11d0*/  @P3 BRA `(.L_x_40) ;  /* 0x0000000000243947 */ /* 0x000fea0003800000 */
[----:B--2---:R-:W2:Y:S01]  /*11e0*/  LDS R4, [UR8+0x34] ;  /* 0x00003408ff047984 */ /* 0x004ea20008000800 */
[----:B------:R-:W-:-:S05]  /*11f0*/  IMAD.MOV.U32 R5, RZ, RZ, 0x3f000000 ;  /* 0x3f000000ff057424 */ /* 0x000fca00078e00ff */
[----:B--2---:R-:W-:-:S05]  /*1200*/  LOP3.LUT R4, R4, 0xff000000, R5, 0xb8, !PT ;  /* 0xff00000004047812 */ /* 0x004fca00078eb805 */
[----:B------:R2:W-:Y:S01]  /*1210*/  STS [UR8+0x34], R4 ;  /* 0x00003404ff007988 */ /* 0x0005e20008000808 */
[----:B------:R-:W-:Y:S05]  /*1220*/  @P3 BRA `(.L_x_41) ;  /* 0x00000000001c3947 */ /* 0x000fea0003800000 */
[----:B--2---:R-:W2:Y:S01]  /*1230*/  LDS R4, [UR8+0x38] ;  /* 0x00003808ff047984 */ /* 0x004ea20008000800 */
[----:B------:R-:W-:-:S05]  /*1240*/  IMAD.MOV.U32 R5, RZ, RZ, 0x3f ;  /* 0x0000003fff057424 */ /* 0x000fca00078e00ff */
[----:B--2---:R-:W-:-:S05]  /*1250*/  LOP3.LUT R4, R4, 0xff, R5, 0xb8, !PT ;  /* 0x000000ff04047812 */ /* 0x004fca00078eb805 */
[----:B------:R4:W-:Y:S02]  /*1260*/  STS [UR8+0x38], R4 ;  /* 0x00003804ff007988 */ /* 0x0009e40008000808 */
.L_x_40:
[----:B------:R-:W-:Y:S05]  /*1270*/  @P3 BREAK.RELIABLE B3 ;  /* 0x0000000000033942 */ /* 0x000fea0003800100 */
[----:B------:R-:W-:Y:S05]  /*1280*/  @P3 BRA `(.L_x_42) ;  /* 0x00000000000c3947 */ /* 0x000fea0003800000 */
[----:B------:R2:W-:Y:S02]  /*1290*/  STS [UR8+0x20], R3 ;  /* 0x00002003ff007988 */ /* 0x0005e40008000808 */
.L_x_41:
[----:B------:R-:W-:Y:S05]  /*12a0*/  BSYNC.RELIABLE B3 ;  /* 0x0000000000037941 */ /* 0x000fea0003800100 */
.L_x_39:
[----:B------:R2:W-:Y:S02]  /*12b0*/  @!P3 STS [UR8+0x24], R2 ;  /* 0x00002402ff00b988 */ /* 0x0005e40008000808 */
.L_x_42:
[----:B------:R-:W-:Y:S05]  /*12c0*/  BSYNC.RECONVERGENT B4 ;  /* 0x0000000000047941 */ /* 0x000fea0003800200 */
.L_x_38:
[----:B------:R-:W-:Y:S05]  /*12d0*/  WARPSYNC.ALL ;  /* 0x0000000000007948 */ /* 0x000fea0003800000 */
[----:B------:R-:W-:Y:S01]  /*12e0*/  NOP ;  /* 0x0000000000007918 */ /* 0x000fe20000000000 */
[----:B------:R-:W-:Y:S04]  /*12f0*/  BSSY.RECONVERGENT B4, `(.L_x_43) ;  /* 0x000000e000047945 */ /* 0x000fe80003800200 */
[----:B------:R-:W-:Y:S05]  /*1300*/  @P3 BRA `(.L_x_44) ;  /* 0x0000000000303947 */ /* 0x000fea0003800000 */
[----:B--23--:R-:W2:Y:S01]  /*1310*/  LDS R3, [UR8+0x34] ;  /* 0x00003408ff037984 */ /* 0x00cea20008000800 */
[----:B----4-:R-:W3:Y:S03]  /*1320*/  LDC.64 R4, c[0x0][0x3b8] ;  /* 0x0000ee00ff047b82 */ /* 0x010ee60000000a00 */
        /* <DEDUP_REMOVED lines=10> */
.L_x_44:
[----:B------:R-:W-:Y:S05]  /*13d0*/  BSYNC.RECONVERGENT B4 ;  /* 0x0000000000047941 */ /* 0x000fea0003800200 */
.L_x_43:
[----:B------:R-:W-:Y:S04]  /*13e0*/  BSSY.RECONVERGENT B5, `(.L_x_45) ;  /* 0x000001a000057945 */ /* 0x000fe80003800200 */
[----:B------:R-:W-:Y:S04]  /*13f0*/  BSSY.RELIABLE B4, `(.L_x_46) ;  /* 0x0000015000047945 */ /* 0x000fe80003800100 */
[----:B------:R-:W-:Y:S05]  /*1400*/  @P3 BRA `(.L_x_47) ;  /* 0x0000000000203947 */ /* 0x000fea0003800000 */
[----:B--23--:R-:W2:Y:S02]  /*1410*/  LDS R2, [UR8+0x34] ;  /* 0x00003408ff027984 */ /* 0x00cea40008000800 */
[----:B--2---:R-:W-:-:S05]  /*1420*/  LOP3.LUT R2, R2, 0x38, RZ, 0xb8, !PT ;  /* 0x0000003802027812 */ /* 0x004fca00078eb8ff */
[----:B------:R2:W-:Y:S01]  /*1430*/  STS [UR8+0x34], R2 ;  /* 0x00003402ff007988 */ /* 0x0005e20008000808 */
[----:B------:R-:W-:Y:S05]  /*1440*/  @P3 BRA `(.L_x_48) ;  /* 0x0000000000203947 */ /* 0x000fea0003800000 */
[----:B--2---:R-:W2:Y:S01]  /*1450*/  LDS R2, [UR8+0x8] ;  /* 0x00000808ff027984 */ /* 0x004ea20008000800 */
[----:B------:R-:W-:-:S05]  /*1460*/  IMAD.MOV.U32 R3, RZ, RZ, 0x780 ;  /* 0x00000780ff037424 */ /* 0x000fca00078e00ff */
[----:B--2---:R-:W-:-:S05]  /*1470*/  LOP3.LUT R2, R2, 0x300, R3, 0xd8, !PT ;  /* 0x0000030002027812 */ /* 0x004fca00078ed803 */
[----:B------:R2:W-:Y:S02]  /*1480*/  STS [UR8+0x8], R2 ;  /* 0x00000802ff007988 */ /* 0x0005e40008000808 */
.L_x_47:
[----:B------:R-:W-:Y:S05]  /*1490*/  @P3 BRA `(.L_x_49) ;  /* 0x0000000000283947 */ /* 0x000fea0003800000 */
[----:B--23--:R-:W2:Y:S02]  /*14a0*/  LDS R2, [UR8+0x8] ;  /* 0x00000808ff027984 */ /* 0x00cea40008000800 */
[----:B--2---:R-:W-:-:S05]  /*14b0*/  LOP3.LUT R2, R2, 0x1800, RZ, 0xb8, !PT ;  /* 0x0000180002027812 */ /* 0x004fca00078eb8ff */
[----:B------:R3:W-:Y:S02]  /*14c0*/  STS [UR8+0x8], R2 ;  /* 0x00000802ff007988 */ /* 0x0007e40008000808 */
.L_x_48:
[----:B------:R-:W-:Y:S05]  /*14d0*/  @P3 BREAK.RELIABLE B4 ;  /* 0x0000000000043942 */ /* 0x000fea0003800100 */
[----:B------:R-:W-:Y:S05]  /*14e0*/  @P3 BRA `(.L_x_50) ;  /* 0x0000000000243947 */ /* 0x000fea0003800000 */
[----:B--23--:R-:W2:Y:S01]  /*14f0*/  LDS R2, [UR8+0x8] ;  /* 0x00000808ff027984 */ /* 0x00cea20008000800 */
[----:B------:R-:W-:-:S05]  /*1500*/  IMAD.MOV.U32 R3, RZ, RZ, 0x6000 ;  /* 0x00006000ff037424 */ /* 0x000fca00078e00ff */
[----:B--2---:R-:W-:-:S04]  /*1510*/  LOP3.LUT R2, R2, 0x6000, R3, 0xd8, !PT ;  /* 0x0000600002027812 */ /* 0x004fc800078ed803 */
[----:B------:R-:W-:-:S05]  /*1520*/  LOP3.LUT R2, R2, 0x400000, RZ, 0xb8, !PT ;  /* 0x0040000002027812 */ /* 0x000fca00078eb8ff */
[----:B------:R2:W-:Y:S02]  /*1530*/  STS [UR8+0x8], R2 ;  /* 0x00000802ff007988 */ /* 0x0005e40008000808 */
.L_x_49:
[----:B------:R-:W-:Y:S05]  /*1540*/  BSYNC.RELIABLE B4 ;  /* 0x0000000000047941 */ /* 0x000fea0003800100 */
.L_x_46:
[----:B--23--:R-:W2:Y:S02]  /*1550*/  @!P3 LDS R2, [UR8+0x8] ;  /* 0x00000808ff02b984 */ /* 0x00cea40008000800 */
[----:B--2---:R-:W-:-:S05]  /*1560*/  @!P3 LOP3.LUT R2, R2, 0x8000, RZ, 0xb8, !PT ;  /* 0x000080000202b812 */ /* 0x004fca00078eb8ff */
[----:B------:R2:W-:Y:S02]  /*1570*/  @!P3 STS [UR8+0x8], R2 ;  /* 0x00000802ff00b988 */ /* 0x0005e40008000808 */
.L_x_50:
[----:B------:R-:W-:Y:S05]  /*1580*/  BSYNC.RECONVERGENT B5 ;  /* 0x0000000000057941 */ /* 0x000fea0003800200 */
.L_x_45:
[----:B------:R-:W-:Y:S05]  /*1590*/  WARPSYNC.ALL ;  /* 0x0000000000007948 */ /* 0x000fea0003800000 */
[----:B------:R-:W-:Y:S01]  /*15a0*/  NOP ;  /* 0x0000000000007918 */ /* 0x000fe20000000000 */
[----:B------:R-:W-:-:S04]  /*15b0*/  UIADD3 UR4, UPT, UPT, UR4, 0x100, URZ ;  /* 0x0000010004047890 */ /* 0x000fc8000fffe0ff */
[----:B------:R-:W-:-:S04]  /*15c0*/  UIADD3 UR20, UP0, UPT, UR4, UR20, URZ ;  /* 0x0000001404147290 */ /* 0x000fc8000ff1e0ff */
[----:B------:R-:W-:Y:S01]  /*15d0*/  ULEA.HI.X.SX32 UR21, UR4, UR21, 0x1, UP0 ;  /* 0x0000001504157291 */ /* 0x000fe200080f0eff */
[----:B------:R-:W-:Y:S11]  /*15e0*/  @P0 BRA `(.L_x_51) ;  /* 0x0000000000300947 */ /* 0x000ff60003800000 */
[----:B--23--:R-:W2:Y:S01]  /*15f0*/  S2R R2, SR_LANEID ;  /* 0x0000000000027919 */ /* 0x00cea20000000000 */
[----:B------:R-:W-:Y:S05]  /*1600*/  WARPSYNC.ALL ;  /* 0x0000000000007948 */ /* 0x000fea0003800000 */
[----:B------:R-:W-:Y:S01]  /*1610*/  NOP ;  /* 0x0000000000007918 */ /* 0x000fe20000000000 */
[----:B--2-4-:R-:W-:-:S05]  /*1620*/  IMAD.SHL.U32 R4, R2, 0x4, RZ ;  /* 0x0000000402047824 */ /* 0x014fca00078e00ff */
[----:B------:R-:W2:Y:S01]  /*1630*/  LDS R5, [R4+UR8] ;  /* 0x0000000804057984 */ /* 0x000ea20008000800 */
[----:B------:R-:W-:-:S05]  /*1640*/  IADD3 R2, P1, PT, R4, UR20, RZ ;  /* 0x0000001404027c10 */ /* 0x000fca000ff3e0ff */
[----:B------:R-:W-:-:S05]  /*1650*/  IMAD.X R3, RZ, RZ, UR21, P1 ;  /* 0x00000015ff037e24 */ /* 0x000fca00088e06ff */
[----:B--2---:R2:W3:Y:S01]  /*1660*/  ATOMG.E.EXCH.STRONG.GPU PT, RZ, [R2], R5 ;  /* 0x0000000502ff73a8 */ /* 0x0044e200041ee100 */
[----:B------:R-:W-:-:S04]  /*1670*/  DEPBAR {5,4,3,2,1,0} ;  /* 0x0000003f0000791a */ /* 0x000fc80000000000 */
[----:B------:R-:W4:Y:S02]  /*1680*/  CCTL.E.C.LDCU.IV.DEEP [UR20] ;  /* 0x0000000014007540 */ /* 0x000f240009c08000 */
[----:B----4-:R2:W-:Y:S01]  /*1690*/  UTMACCTL.IV [UR20] ;  /* 0x00000000140079b9 */ /* 0x0105e20008000000 */
[----:B------:R-:W-:Y:S01]  /*16a0*/  NOP ;  /* 0x0000000000007918 */ /* 0x000fe20000000000 */
.L_x_51:
[----:B------:R-:W-:Y:S05]  /*16b0*/  @P0 BRA `(.L_x_52) ;  /* 0x00000000000c0947 */ /* 0x000fea0003800000 */
[----:B------:R0:W-:Y:S01]  /*16c0*/  UTMACMDFLUSH ;  /* 0x00000000000079b7 */ /* 0x0001e20000000000 */
[----:B------:R-:W-:Y:S05]  /*16d0*/  @P0 BRA `(.L_x_52) ;  /* 0x0000000000040947 */ /* 0x000fea0003800000 */
[----:B------:R-:W-:-:S04]  /*16e0*/  DEPBAR.LE SB0, 0x0 ;  /* 0x000080000000791a */ /* 0x000fc80000000000 */
.L_x_52:
[----:B------:R-:W-:Y:S05]  /*16f0*/  WARPSYNC.ALL ;  /* 0x0000000000007948 */ /* 0x000fea0003800000 */
[----:B------:R-:W-:Y:S01]  /*1700*/  NOP ;  /* 0x0000000000007918 */ /* 0x000fe20000000000 */
[----:B---3--:R-:W-:Y:S01]  /*1710*/  BAR.SYNC.DEFER_BLOCKING 0x0 ;  /* 0x0000000000007b1d */ /* 0x008fe20000010000 */
[----:B--2---:R-:W-:Y:S01]  /*1720*/  SHF.R.U32.HI R2, RZ, 0x5, R0 ;  /* 0x00000005ff027819 */ /* 0x004fe20000011600 */
[----:B------:R-:W-:-:S03]  /*1730*/  USHF.L.U32 UR15, UR15, 0x7, URZ ;  /* 0x000000070f0f7899 */ /* 0x000fc600080006ff */
[----:B------:R-:W-:Y:S01]  /*1740*/  R2UR UR22, R2 ;  /* 0x00000000021672ca */ /* 0x000fe200000e0000 */
[----:B------:R-:W-:Y:S01]  /*1750*/  VOTEU.ALL UP0, P3 ;  /* 0x0000000000ff7886 */ /* 0x000fe20001800000 */
[----:B------:R-:W-:Y:S01]  /*1760*/  UMOV UR4, 0x1 ;  /* 0x0000000100047882 */ /* 0x000fe20000000000 */
[----:B------:R-:W-:Y:S01]  /*1770*/  VOTEU.ALL UP1, P3 ;  /* 0x0000000000ff7886 */ /* 0x000fe20001820000 */
[----:B------:R-:W-:Y:S02]  /*1780*/  BSSY.RECONVERGENT B5, `(.L_x_53) ;  /* 0x0000018000057945 */ /* 0x000fe40003800200 */
[----:B------:R-:W-:-:S04]  /*1790*/  @!UP0 UIADD3 UR10, UPT, UPT, -UR4, 0x100000, URZ ;  /* 0x00100000040a8890 */ /* 0x000fc8000fffe1ff */
[----:B------:R-:W-:Y:S02]  /*17a0*/  @!UP0 USHF.L.U32 UR11, UR10, 0xb, URZ ;  /* 0x0000000b0a0b8899 */ /* 0x000fe400080006ff */
[----:B------:R-:W-:Y:S02]  /*17b0*/  @!UP0 USHF.L.U32 UR10, UR10, 0x1, URZ ;  /* 0x000000010a0a8899 */ /* 0x000fe400080006ff */
[----:B------:R-:W-:-:S04]  /*17c0*/  @!UP0 UIADD3 UR4, UPT, UPT, -UR4, 0x100000, URZ ;  /* 0x0010000004048890 */ /* 0x000fc8000fffe1ff */
[----:B------:R-:W-:Y:S02]  /*17d0*/  @!UP0 USHF.L.U32 UR5, UR4, 0xb, URZ ;  /* 0x0000000b04058899 */ /* 0x000fe400080006ff */
[----:B------:R-:W-:Y:S01]  /*17e0*/  @!UP0 USHF.L.U32 UR4, UR4, 0x1, URZ ;  /* 0x0000000104048899 */ /* 0x000fe200080006ff */
[----:B------:R-:W-:Y:S01]  /*17f0*/  VOTEU.ALL UP0, P3 ;  /* 0x0000000000ff7886 */ /* 0x000fe20001800000 */
[----:B------:R-:W2:Y:S04]  /*1800*/  FENCE.VIEW.ASYNC.S ;  /* 0x00000000000073c6 */ /* 0x000ea80000000000 */
[----:B--2---:R2:W3:Y:S06]  /*1810*/  @!UP0 SYNCS.EXCH.64 URZ, [UR8+0x18000], UR10 ;  /* 0x0180000a08ff85b2 */ /* 0x0044ec0008000100 */
[----:B------:R2:W3:Y:S02]  /*1820*/  @!UP1 SYNCS.EXCH.64 URZ, [UR8+0x18020], UR4 ;  /* 0x0180200408ff95b2 */ /* 0x0004e40008000100 */
[----:B---3--:R-:W-:Y:S06]  /*1830*/  BAR.SYNC.DEFER_BLOCKING 0x0 ;  /* 0x0000000000007b1d */ /* 0x008fec0000010000 */
[----:B------:R-:W-:Y:S05]  /*1840*/  @P3 BRA `(.L_x_54) ;  /* 0x00000000002c3947 */ /* 0x000fea0003800000 */
[----:B--2---:R-:W-:Y:S02]  /*1850*/  UMOV UR4, 0x1 ;  /* 0x0000000100047882 */ /* 0x004fe40000000000 */
[----:B------:R-:W-:-:S04]  /*1860*/  UIADD3 UR10, UPT, UPT, -UR4, 0x100000, URZ ;  /* 0x00100000040a7890 */ /* 0x000fc8000fffe1ff */
[----:B------:R-:W-:Y:S02]  /*1870*/  USHF.L.U32 UR11, UR10, 0xb, URZ ;  /* 0x0000000b0a0b7899 */ /* 0x000fe400080006ff */
[----:B------:R-:W-:Y:S02]  /*1880*/  USHF.L.U32 UR10, UR10, 0x1, URZ ;  /* 0x000000010a0a7899 */ /* 0x000fe400080006ff */
[----:B------:R-:W-:-:S04]  /*1890*/  UIADD3 UR4, UPT, UPT, -UR4, 0x100000, URZ ;  /* 0x0010000004047890 */ /* 0x000fc8000fffe1ff */
[----:B------:R-:W-:Y:S02]  /*18a0*/  USHF.L.U32 UR5, UR4, 0xb, URZ ;  /* 0x0000000b04057899 */ /* 0x000fe400080006ff */
[----:B------:R-:W-:Y:S01]  /*18b0*/  USHF.L.U32 UR4, UR4, 0x1, URZ ;  /* 0x0000000104047899 */ /* 0x000fe200080006ff */
[----:B------:R-:W2:Y:S03]  /*18c0*/  FENCE.VIEW.ASYNC.S ;  /* 0x00000000000073c6 */ /* 0x000ea60000000000 */
[----:B--2---:R3:W2:Y:S08]  /*18d0*/  SYNCS.EXCH.64 URZ, [UR8+0x18008], UR10 ;  /* 0x0180080a08ff75b2 */ /* 0x0046b00008000100 */
[----:B------:R3:W4:Y:S02]  /*18e0*/  SYNCS.EXCH.64 URZ, [UR8+0x18028], UR4 ;  /* 0x0180280408ff75b2 */ /* 0x0007240008000100 */
[----:B---3--:R-:W-:Y:S01]  /*18f0*/  NOP ;  /* 0x0000000000007918 */ /* 0x008fe20000000000 */
.L_x_54:
[----:B--2---:R-:W-:Y:S05]  /*1900*/  BSYNC.RECONVERGENT B5 ;  /* 0x0000000000057941 */ /* 0x004fea0003800200 */
.L_x_53:
[----:B----4-:R-:W-:Y:S06]  /*1910*/  BAR.SYNC.DEFER_BLOCKING 0x0 ;  /* 0x0000000000007b1d */ /* 0x010fec0000010000 */
[----:B------:R-:W-:Y:S04]  /*1920*/  BSSY.RECONVERGENT B5, `(.L_x_55) ;  /* 0x000000d000057945 */ /* 0x000fe80003800200 */
[----:B------:R-:W-:Y:S05]  /*1930*/  @P3 BRA `(.L_x_56) ;  /* 0x00000000002c3947 */ /* 0x000fea0003800000 */
[----:B------:R-:W-:Y:S02]  /*1940*/  UMOV UR4, 0x1 ;  /* 0x0000000100047882 */ /* 0x000fe40000000000 */
[----:B------:R-:W-:-:S04]  /*1950*/  UIADD3 UR10, UPT, UPT, -UR4, 0x100000, URZ ;  /* 0x00100000040a7890 */ /* 0x000fc8000fffe1ff */
[----:B------:R-:W-:Y:S02]  /*1960*/  USHF.L.U32 UR11, UR10, 0xb, URZ ;  /* 0x0000000b0a0b7899 */ /* 0x000fe400080006ff */
[----:B------:R-:W-:Y:S02]  /*1970*/  USHF.L.U32 UR10, UR10, 0x1, URZ ;  /* 0x000000010a0a7899 */ /* 0x000fe400080006ff */
[----:B------:R-:W-:-:S04]  /*1980*/  UIADD3 UR4, UPT, UPT, -UR4, 0x100000, URZ ;  /* 0x0010000004047890 */ /* 0x000fc8000fffe1ff */
[----:B------:R-:W-:Y:S02]  /*1990*/  USHF.L.U32 UR5, UR4, 0xb, URZ ;  /* 0x0000000b04057899 */ /* 0x000fe400080006ff */
[----:B------:R-:W-:Y:S01]  /*19a0*/  USHF.L.U32 UR4, UR4, 0x1, URZ ;  /* 0x0000000104047899 */ /* 0x000fe200080006ff */
[----:B------:R-:W2:Y:S03]  /*19b0*/  FENCE.VIEW.ASYNC.S ;  /* 0x00000000000073c6 */ /* 0x000ea60000000000 */
[----:B--2---:R2:W3:Y:S08]  /*19c0*/  SYNCS.EXCH.64 URZ, [UR8+0x18010], UR10 ;  /* 0x0180100a08ff75b2 */ /* 0x0044f00008000100 */
[----:B------:R2:W4:Y:S01]  /*19d0*/  SYNCS.EXCH.64 URZ, [UR8+0x18030], UR4 ;  /* 0x0180300408ff75b2 */ /* 0x0005220008000100 */
[----:B------:R-:W-:Y:S01]  /*19e0*/  NOP ;  /* 0x0000000000007918 */ /* 0x000fe20000000000 */
.L_x_56:
[----:B--2---:R-:W-:Y:S05]  /*19f0*/  BSYNC.RECONVERGENT B5 ;  /* 0x0000000000057941 */ /* 0x004fea0003800200 */
.L_x_55:
[----:B---34-:R-:W-:Y:S01]  /*1a00*/  BAR.SYNC.DEFER_BLOCKING 0x0 ;  /* 0x0000000000007b1d */ /* 0x018fe20000010000 */
[----:B------:R-:W-:Y:S01]  /*1a10*/  UIADD3 UR12, UPT, UPT, UR8, 0x18020, URZ ;  /* 0x00018020080c7890 */ /* 0x000fe2000fffe0ff */
[----:B------:R-:W-:Y:S01]  /*1a20*/  ISETP.GE.AND P0, PT, R6, 0x1, PT ;  /* 0x000000010600780c */ /* 0x000fe20003f06270 */
[----:B------:R-:W-:-:S03]  /*1a30*/  USHF.L.U32 UR19, UR7, 0x6, URZ ;  /* 0x0000000607137899 */ /* 0x000fc600080006ff */
        /* <DEDUP_REMOVED lines=13> */
.L_x_58:
[----:B--2---:R-:W-:Y:S05]  /*1b10*/  BSYNC.RECONVERGENT B5 ;  /* 0x0000000000057941 */ /* 0x004fea0003800200 */
.L_x_57:
[----:B------:R-:W-:Y:S05]  /*1b20*/  @!P0 BRA `(.L_x_59) ;  /* 0x0000000800748947 */ /* 0x000fea0003800000 */
[----:B---34-:R-:W-:Y:S01]  /*1b30*/  BAR.SYNC.DEFER_BLOCKING 0x0 ;  /* 0x0000000000007b1d */ /* 0x018fe20000010000 */
[----:B------:R-:W-:Y:S01]  /*1b40*/  ELECT P1, URZ, PT ;  /* 0x0000000000ff782f */ /* 0x000fe20003820000 */
[----:B------:R-:W-:Y:S01]  /*1b50*/  @!P3 IMAD.MOV.U32 R2, RZ, RZ, 0x6000 ;  /* 0x00006000ff02b424 */ /* 0x000fe200078e00ff */
[----:B------:R-:W-:Y:S02]  /*1b60*/  UIADD3 UR16, UPT, UPT, UR8, 0x10000, URZ ;  /* 0x0001000008107890 */ /* 0x000fe4000fffe0ff */
[----:B------:R-:W-:Y:S02]  /*1b70*/  ISETP.LT.U32.AND P1, PT, R36, 0x20, P1 ;  /* 0x000000202400780c */ /* 0x000fe40000f21070 */
[----:B------:R-:W-:Y:S01]  /*1b80*/  ELECT P0, URZ, PT ;  /* 0x0000000000ff782f */ /* 0x000fe20003800000 */
[----:B------:R-:W-:-:S03]  /*1b90*/  UMOV UR11, UR15 ;  /* 0x0000000f000b7c82 */ /* 0x000fc60008000000 */
[----:B------:R-:W-:-:S07]  /*1ba0*/  ISETP.LT.U32.AND P0, PT, R36, 0x20, P0 ;  /* 0x000000202400780c */ /* 0x000fce0000701070 */
[----:B------:R-:W-:Y:S01]  /*1bb0*/  VOTEU.ANY UP0, P1 ;  /* 0x0000000000ff7886 */ /* 0x000fe20000800100 */
[----:B------:R-:W-:-:S04]  /*1bc0*/  VOTEU.ANY UP2, P1 ;  /* 0x0000000000ff7886 */ /* 0x000fc80000840100 */
[----:B------:R-:W-:Y:S02]  /*1bd0*/  @UP0 UIADD3 UR17, UPT, UPT, UR8, 0x18000, URZ ;  /* 0x0001800008110890 */ /* 0x000fe4000fffe0ff */
[----:B------:R2:W-:Y:S01]  /*1be0*/  @!P3 SYNCS.ARRIVE.TRANS64 RZ, [UR8+0x18000], R2 ;  /* 0x01800002ffffb9a7 */ /* 0x0005e20008000008 */
[----:B------:R-:W-:Y:S01]  /*1bf0*/  @UP0 UMOV UR18, URZ ;  /* 0x000000ff00120c82 */ /* 0x000fe20008000000 */
[----:B------:R-:W-:Y:S01]  /*1c00*/  BAR.SYNC.DEFER_BLOCKING 0x0 ;  /* 0x0000000000007b1d */ /* 0x000fe20000010000 */
[----:B------:R-:W-:-:S05]  /*1c10*/  UISETP.NE.U32.AND UP0, UPT, UR22, URZ, UPT ;  /* 0x000000ff1600728c */ /* 0x000fca000bf05070 */
[----:B------:R-:W-:Y:S01]  /*1c20*/  VOTEU.ANY UP1, P0 ;  /* 0x0000000000ff7886 */ /* 0x000fe20000020100 */
[----:B------:R-:W-:-:S04]  /*1c30*/  VOTEU.ANY UP3, P0 ;  /* 0x0000000000ff7886 */ /* 0x000fc80000060100 */
[----:B------:R-:W-:Y:S01]  /*1c40*/  @UP1 UIADD3 UR9, UPT, UPT, UR8, 0x18000, URZ ;  /* 0x0001800008091890 */ /* 0x000fe2000fffe0ff */
[----:B------:R-:W-:Y:S01]  /*1c50*/  @UP1 UMOV UR10, URZ ;  /* 0x000000ff000a1c82 */ /* 0x000fe20008000000 */
[----:B------:R2:W-:Y:S01]  /*1c60*/  @UP2 UTMALDG.2D [UR16], [UR24] ;  /* 0x00000010180025b4 */ /* 0x0005e20008008000 */
[----:B------:R3:W-:Y:S06]  /*1c70*/  MEMBAR.ALL.CTA ;  /* 0x0000000000007992 */ /* 0x0007ec0000008000 */
[----:B---3--:R-:W3:Y:S02]  /*1c80*/  FENCE.VIEW.ASYNC.S ;  /* 0x00000000000073c6 */ /* 0x008ee40000000000 */
[----:B---3--:R-:W-:Y:S06]  /*1c90*/  BAR.SYNC.DEFER_BLOCKING 0x0 ;  /* 0x0000000000007b1d */ /* 0x008fec0000010000 */
[----:B------:R2:W-:Y:S02]  /*1ca0*/  @UP3 UTMALDG.2D [UR8], [UR26] ;  /* 0x000000081a0035b4 */ /* 0x0005e40008008000 */
[----:B------:R-:W-:Y:S06]  /*1cb0*/  BAR.SYNC.DEFER_BLOCKING 0x0 ;  /* 0x0000000000007b1d */ /* 0x000fec0000010000 */
[----:B------:R-:W3:Y:S02]  /*1cc0*/  SYNCS.PHASECHK.TRANS64.TRYWAIT P0, [UR8+0x18000], RZ ;  /* 0x018000ffff0075a7 */ /* 0x000ee40008001108 */
[----:B--23--:R-:W-:Y:S05]  /*1cd0*/  @!P0 BRA `(.L_x_60) ;  /* 0x0000000c00f08947 */ /* 0x00cfea0003800000 */
.L_x_78:
[----:B------:R-:W-:Y:S05]  /*1ce0*/  BRA.U UP0, `(.L_x_61) ;  /* 0x0000000100747547 */ /* 0x000fea000b800000 */
[----:B------:R-:W-:Y:S02]  /*1cf0*/  USHF.R.U32.HI UR6, URZ, 0x4, UR16 ;  /* 0x00000004ff067899 */ /* 0x000fe40008011610 */
[----:B------:R-:W-:Y:S02]  /*1d00*/  USHF.R.U32.HI UR10, URZ, 0x4, UR8 ;  /* 0x00000004ff0a7899 */ /* 0x000fe40008011608 */
[----:B------:R-:W-:Y:S02]  /*1d10*/  USGXT.U32 UR6, UR6, 0xe ;  /* 0x0000000e0606789a */ /* 0x000fe40008000000 */
[----:B------:R-:W-:Y:S02]  /*1d20*/  USGXT.U32 UR10, UR10, 0xe ;  /* 0x0000000e0a0a789a */ /* 0x000fe40008000000 */
[----:B------:R-:W-:Y:S02]  /*1d30*/  UIADD3 UR34, UP0, UPT, UR6, 0x2, URZ ;  /* 0x0000000206227890 */ /* 0x000fe4000ff1e0ff */
[----:B------:R-:W-:Y:S01]  /*1d40*/  UIADD3 UR32, UP1, UPT, UR10, 0x2, URZ ;  /* 0x000000020a207890 */ /* 0x000fe2000ff3e0ff */
[----:B------:R-:W-:Y:S01]  /*1d50*/  UMOV UR4, URZ ;  /* 0x000000ff00047c82 */ /* 0x000fe20008000000 */
[----:B------:R-:W-:Y:S01]  /*1d60*/  UMOV UR5, URZ ;  /* 0x000000ff00057c82 */ /* 0x000fe20008000000 */
[----:B------:R-:W-:-:S02]  /*1d70*/  UIADD3.X UR35, UPT, UPT, UR4, 0x40004040, URZ, UP0, !UPT ;  /* 0x4000404004237890 */ /* 0x000fc400087fe4ff */
[----:B------:R-:W-:Y:S02]  /*1d80*/  UIADD3.X UR33, UPT, UPT, UR5, 0x40004040, URZ, UP1, !UPT ;  /* 0x4000404005217890 */ /* 0x000fe40008ffe4ff */
[----:B------:R-:W-:Y:S02]  /*1d90*/  UIADD3.64 UR4, UPT, UPT, UR34, 0x2, URZ ;  /* 0x0000000222047897 */ /* 0x000fe4000fffe0ff */
[----:B------:R-:W-:Y:S02]  /*1da0*/  UIADD3.64 UR16, UPT, UPT, UR32, 0x2, URZ ;  /* 0x0000000220107897 */ /* 0x000fe4000fffe0ff */
[----:B------:R-:W-:Y:S02]  /*1db0*/  UIADD3.64 UR28, UPT, UPT, UR34, 0x4, URZ ;  /* 0x00000004221c7897 */ /* 0x000fe4000fffe0ff */
[----:B------:R-:W-:Y:S01]  /*1dc0*/  UIADD3.64 UR30, UPT, UPT, UR32, 0x4, URZ ;  /* 0x00000004201e7897 */ /* 0x000fe2000fffe0ff */
[----:B------:R-:W-:Y:S01]  /*1dd0*/  UMOV UR36, 0x0 ;  /* 0x0000000000247882 */ /* 0x000fe20000000000 */
[----:B------:R-:W-:Y:S01]  /*1de0*/  UMOV UR37, 0x4200010 ;  /* 0x0420001000257882 */ /* 0x000fe20000000000 */
[----:B------:R-:W-:Y:S01]  /*1df0*/  UMOV UR7, 0x40004040 ;  /* 0x4000404000077882 */ /* 0x000fe20000000000 */
[----:B------:R-:W-:Y:S01]  /*1e00*/  UMOV UR11, 0x40004040 ;  /* 0x40004040000b7882 */ /* 0x000fe20000000000 */
[----:B------:R-:W-:Y:S01]  /*1e10*/  UMOV UR38, 0x0 ;  /* 0x0000000000267882 */ /* 0x000fe20000000000 */
[----:B------:R-:W-:Y:S01]  /*1e20*/  UMOV UR39, 0x4200010 ;  /* 0x0420001000277882 */ /* 0x000fe20000000000 */
[----:B------:R-:W-:Y:S01]  /*1e30*/  UMOV UR40, 0x0 ;  /* 0x0000000000287882 */ /* 0x000fe20000000000 */
[----:B------:R-:W-:Y:S01]  /*1e40*/  UMOV UR41, 0x4200010 ;  /* 0x0420001000297882 */ /* 0x000fe20000000000 */
[----:B------:R2:W-:Y:S01]  /*1e50*/  UTCHMMA gdesc[UR6], gdesc[UR10], tmem[UR23], tmem[UR36], idesc[UR37], !UPT ;  /* 0x00ff240a060075ea */ /* 0x0005e2000f800017 */
[----:B------:R-:W-:Y:S01]  /*1e60*/  UMOV UR42, 0x0 ;  /* 0x00000000002a7882 */ /* 0x000fe20000000000 */
[----:B------:R-:W-:Y:S01]  /*1e70*/  UMOV UR43, 0x4200010 ;  /* 0x04200010002b7882 */ /* 0x000fe20000000000 */
[----:B------:R2:W-:Y:S01]  /*1e80*/  UTCHMMA gdesc[UR34], gdesc[UR32], tmem[UR23], tmem[UR38], idesc[UR39], UPT ;  /* 0x00ff2620220075ea */ /* 0x0005e2000b800017 */
[----:B------:R2:W-:Y:S01]  /*1e90*/  UTCHMMA gdesc[UR4], gdesc[UR16], tmem[UR23], tmem[UR40], idesc[UR41], UPT ;  /* 0x00ff2810040075ea */ /* 0x0005e2000b800017 */
[----:B------:R2:W-:Y:S01]  /*1ea0*/  UTCHMMA gdesc[UR28], gdesc[UR30], tmem[UR23], tmem[UR42], idesc[UR43], UPT ;  /* 0x00ff2a1e1c0075ea */ /* 0x0005e2000b800017 */
[----:B------:R-:W-:Y:S01]  /*1eb0*/  NOP ;  /* 0x0000000000007918 */ /* 0x000fe20000000000 */
.L_x_61:
[----:B------:R-:W-:Y:S01]  /*1ec0*/  ELECT P0, URZ, PT ;  /* 0x0000000000ff782f */ /* 0x000fe20003800000 */
[----:B--2---:R-:W-:Y:S01]  /*1ed0*/  UMOV UR4, UR12 ;  /* 0x0000000c00047c82 */ /* 0x004fe20008000000 */
[----:B------:R-:W-:Y:S02]  /*1ee0*/  UMOV UR5, URZ ;  /* 0x000000ff00057c82 */ /* 0x000fe40008000000 */
[----:B------:R-:W-:-:S13]  /*1ef0*/  ISETP.LT.U32.AND P0, PT, R36, 0x20, P0 ;  /* 0x000000202400780c */ /* 0x000fda0000701070 */
[----:B------:R-:W-:Y:S01]  /*1f00*/  VOTEU.ANY UP0, P0 ;  /* 0x0000000000ff7886 */ /* 0x000fe20000000100 */
[----:B------:R-:W-:Y:S01]  /*1f10*/  VOTEU.ANY UP1, P0 ;  /* 0x0000000000ff7886 */ /* 0x000fe20000020100 */
[----:B------:R-:W-:-:S03]  /*1f20*/  ISETP.GE.U32.AND P0, PT, R6, 0x41, PT ;  /* 0x000000410600780c */ /* 0x000fc60003f06070 */
[----:B------:R-:W-:Y:S02]  /*1f30*/  @UP0 UMOV UR4, UR4 ;  /* 0x0000000400040c82 */ /* 0x000fe40008000000 */
[----:B------:R2:W-:Y:S01]  /*1f40*/  @UP1 UTCBAR [UR4], URZ ;  /* 0x000000ff040013e9 */ /* 0x0005e200080000ff */
[----:B------:R-:W-:Y:S06]  /*1f50*/  BAR.SYNC.DEFER_BLOCKING 0x0 ;  /* 0x0000000000007b1d */ /* 0x000fec0000010000 */
[----:B------:R-:W3:Y:S02]  /*1f60*/  SYNCS.PHASECHK.TRANS64.TRYWAIT P1, [UR8+0x18020], RZ ;  /* 0x018020ffff0075a7 */ /* 0x000ee40008021108 */
[----:B--23--:R-:W-:Y:S05]  /*1f70*/  @!P1 BRA `(.L_x_62) ;  /* 0x0000000c00549947 */ /* 0x00cfea0003800000 */
.L_x_79:
[----:B------:R-:W-:Y:S01]  /*1f80*/  UMOV UR4, URZ ;  /* 0x000000ff00047c82 */ /* 0x000fe20008000000 */
[----:B------:R-:W-:Y:S05]  /*1f90*/  @!P0 BRA `(.L_x_59) ;  /* 0x0000000400588947 */ /* 0x000fea0003800000 */
[----:B------:R-:W2:Y:S01]  /*1fa0*/  LDCU UR29, c[0x0][0x3a0] ;  /* 0x00007400ff1d77ac */ /* 0x000ea20008000800 */
[----:B------:R-:W-:Y:S01]  /*1fb0*/  UMOV UR9, 0x1 ;  /* 0x0000000100097882 */ /* 0x000fe20000000000 */
[----:B------:R-:W-:-:S05]  /*1fc0*/  UMOV UR18, 0x40 ;  /* 0x0000004000127882 */ /* 0x000fca0000000000 */
.L_x_66:
[----:B------:R-:W-:Y:S01]  /*1fd0*/  BAR.SYNC.DEFER_BLOCKING 0x0 ;  /* 0x0000000000007b1d */ /* 0x000fe20000010000 */
[----:B------:R-:W-:Y:S01]  /*1fe0*/  ULEA UR28, UR9, UR8, 0x3 ;  /* 0x00000008091c7291 */ /* 0x000fe2000f8e18ff */
[----:B------:R-:W-:Y:S01]  /*1ff0*/  @!P3 IMAD.MOV.U32 R2, RZ, RZ, 0x6000 ;  /* 0x00006000ff02b424 */ /* 0x000fe200078e00ff */
[----:B------:R-:W-:Y:S01]  /*2000*/  ELECT P1, URZ, PT ;  /* 0x0000000000ff782f */ /* 0x000fe20003820000 */
[----:B------:R-:W-:-:S03]  /*2010*/  ULEA UR16, UR9, UR8, 0xd ;  /* 0x0000000809107291 */ /* 0x000fc6000f8e68ff */
[----:B------:R-:W-:Y:S02]  /*2020*/  ISETP.LT.U32.AND P1, PT, R36, 0x20, P1 ;  /* 0x000000202400780c */ /* 0x000fe40000f21070 */
[----:B------:R-:W-:Y:S01]  /*2030*/  ELECT P0, URZ, PT ;  /* 0x0000000000ff782f */ /* 0x000fe20003800000 */
[----:B------:R-:W-:-:S03]  /*2040*/  UIADD3 UR16, UPT, UPT, UR16, 0x10000, URZ ;  /* 0x0001000010107890 */ /* 0x000fc6000fffe0ff */
[----:B------:R-:W-:Y:S01]  /*2050*/  ISETP.LT.U32.AND P0, PT, R36, 0x20, P0 ;  /* 0x000000202400780c */ /* 0x000fe20000701070 */
[----:B------:R-:W-:Y:S01]  /*2060*/  ULEA UR12, UR9, UR8, 0xe ;  /* 0x00000008090c7291 */ /* 0x000fe2000f8e70ff */
[----:B------:R-:W-:Y:S01]  /*2070*/  UMOV UR14, UR18 ;  /* 0x00000012000e7c82 */ /* 0x000fe20008000000 */
[----:B------:R-:W-:-:S04]  /*2080*/  USHF.L.U32 UR5, UR4, 0x1f, URZ ;  /* 0x0000001f04057899 */ /* 0x000fc800080006ff */
[----:B------:R-:W-:Y:S01]  /*2090*/  VOTEU.ANY UP0, P1 ;  /* 0x0000000000ff7886 */ /* 0x000fe20000800100 */
[----:B------:R3:W-:Y:S04]  /*20a0*/  @!P3 SYNCS.ARRIVE.TRANS64 RZ, [UR28+0x18000], R2 ;  /* 0x01800002ffffb9a7 */ /* 0x0007e8000800001c */
[----:B------:R-:W-:Y:S01]  /*20b0*/  @UP0 UIADD3 UR17, UPT, UPT, UR28, 0x18000, URZ ;  /* 0x000180001c110890 */ /* 0x000fe2000fffe0ff */
[----:B------:R-:W-:Y:S01]  /*20c0*/  VOTEU.ANY UP0, P1 ;  /* 0x0000000000ff7886 */ /* 0x000fe20000800100 */
[----:B------:R-:W-:Y:S01]  /*20d0*/  BAR.SYNC.DEFER_BLOCKING 0x0 ;  /* 0x0000000000007b1d */ /* 0x000fe20000010000 */
[----:B---3--:R-:W-:-:S05]  /*20e0*/  IMAD.U32 R2, RZ, RZ, UR5 ;  /* 0x00000005ff027e24 */ /* 0x008fca000f8e00ff */
[----:B------:R-:W-:-:S05]  /*20f0*/  VOTEU.ANY UP1, P0 ;  /* 0x0000000000ff7886 */ /* 0x000fca0000020100 */
[----:B------:R-:W-:Y:S01]  /*2100*/  @UP1 UIADD3 UR13, UPT, UPT, UR28, 0x18000, URZ ;  /* 0x000180001c0d1890 */ /* 0x000fe2000fffe0ff */
[----:B------:R-:W-:Y:S01]  /*2110*/  VOTEU.ANY UP1, P0 ;  /* 0x0000000000ff7886 */ /* 0x000fe20000020100 */
[----:B------:R3:W-:Y:S01]  /*2120*/  @UP0 UTMALDG.2D [UR16], [UR24] ;  /* 0x00000010180005b4 */ /* 0x0007e20008008000 */
[----:B------:R-:W-:Y:S01]  /*2130*/  UISETP.NE.U32.AND UP0, UPT, UR22, URZ, UPT ;  /* 0x000000ff1600728c */ /* 0x000fe2000bf05070 */
[----:B------:R4:W-:Y:S06]  /*2140*/  MEMBAR.ALL.CTA ;  /* 0x0000000000007992 */ /* 0x0009ec0000008000 */
[----:B----4-:R-:W4:Y:S02]  /*2150*/  FENCE.VIEW.ASYNC.S ;  /* 0x00000000000073c6 */ /* 0x010f240000000000 */
[----:B----4-:R-:W-:Y:S06]  /*2160*/  BAR.SYNC.DEFER_BLOCKING 0x0 ;  /* 0x0000000000007b1d */ /* 0x010fec0000010000 */
[----:B------:R3:W-:Y:S02]  /*2170*/  @UP1 UTMALDG.2D [UR12], [UR26] ;  /* 0x0000000c1a0015b4 */ /* 0x0007e40008008000 */
[----:B------:R-:W-:Y:S06]  /*2180*/  BAR.SYNC.DEFER_BLOCKING 0x0 ;  /* 0x0000000000007b1d */ /* 0x000fec0000010000 */
[----:B------:R-:W4:Y:S02]  /*2190*/  SYNCS.PHASECHK.TRANS64.TRYWAIT P0, [UR28+0x18000], R2 ;  /* 0x01800002ff0075a7 */ /* 0x000f24000800111c */
[----:B---34-:R-:W-:Y:S05]  /*21a0*/  @!P0 BRA `(.L_x_63) ;  /* 0x0000000800d48947 */ /* 0x018fea0003800000 */
.L_x_80:
        /* <DEDUP_REMOVED lines=11> */
[----:B------:R-:W-:Y:S02]  /*2260*/  UIADD3 UR6, UP0, UPT, UR16, 0x2, URZ ;  /* 0x0000000210067890 */ /* 0x000fe4000ff1e0ff */
[----:B------:R-:W-:Y:S02]  /*2270*/  UIADD3 UR32, UP1, UPT, UR30, 0x2, URZ ;  /* 0x000000021e207890 */ /* 0x000fe4000ff3e0ff */
[----:B------:R-:W-:Y:S02]  /*2280*/  UIADD3 UR34, UP2, UPT, UR16, 0x4, URZ ;  /* 0x0000000410227890 */ /* 0x000fe4000ff5e0ff */
[----:B------:R-:W-:Y:S02]  /*2290*/  UIADD3 UR36, UP3, UPT, UR30, 0x4, URZ ;  /* 0x000000041e247890 */ /* 0x000fe4000ff7e0ff */
[----:B------:R-:W-:-:S02]  /*22a0*/  UIADD3.X UR7, UPT, UPT, UR17, URZ, URZ, UP0, !UPT ;  /* 0x000000ff11077290 */ /* 0x000fc400087fe4ff */
[----:B------:R-:W-:Y:S02]  /*22b0*/  UIADD3.X UR33, UPT, UPT, UR31, URZ, URZ, UP1, !UPT ;  /* 0x000000ff1f217290 */ /* 0x000fe40008ffe4ff */
[----:B------:R-:W-:Y:S02]  /*22c0*/  UIADD3.X UR35, UPT, UPT, UR17, URZ, URZ, UP2, !UPT ;  /* 0x000000ff11237290 */ /* 0x000fe400097fe4ff */
[----:B------:R-:W-:Y:S01]  /*22d0*/  UIADD3.X UR37, UPT, UPT, UR31, URZ, URZ, UP3, !UPT ;  /* 0x000000ff1f257290 */ /* 0x000fe20009ffe4ff */
        /* <DEDUP_REMOVED lines=8> */
[----:B------:R3:W-:Y:S01]  /*2360*/  UTCHMMA gdesc[UR10], gdesc[UR12], tmem[UR23], tmem[UR38], idesc[UR39], UPT ;  /* 0x00ff260c0a0075ea */ /* 0x0007e2000b800017 */
[----:B------:R-:W-:Y:S01]  /*2370*/  UMOV UR44, 0x0 ;  /* 0x00000000002c7882 */ /* 0x000fe20000000000 */
[----:B------:R-:W-:Y:S01]  /*2380*/  UMOV UR45, 0x4200010 ;  /* 0x04200010002d7882 */ /* 0x000fe20000000000 */
[----:B------:R3:W-:Y:S01]  /*2390*/  UTCHMMA gdesc[UR16], gdesc[UR30], tmem[UR23], tmem[UR40], idesc[UR41], UPT ;  /* 0x00ff281e100075ea */ /* 0x0007e2000b800017 */
[----:B------:R3:W-:Y:S01]  /*23a0*/  UTCHMMA gdesc[UR6], gdesc[UR32], tmem[UR23], tmem[UR42], idesc[UR43], UPT ;  /* 0x00ff2a20060075ea */ /* 0x0007e2000b800017 */
[----:B------:R3:W-:Y:S01]  /*23b0*/  UTCHMMA gdesc[UR34], gdesc[UR36], tmem[UR23], tmem[UR44], idesc[UR45], UPT ;  /* 0x00ff2c24220075ea */ /* 0x0007e2000b800017 */
[----:B------:R-:W-:Y:S01]  /*23c0*/  NOP ;  /* 0x0000000000007918 */ /* 0x000fe20000000000 */
.L_x_64:
[----:B------:R-:W-:Y:S01]  /*23d0*/  ELECT P0, URZ, PT ;  /* 0x0000000000ff782f */ /* 0x000fe20003800000 */
[----:B---3--:R-:W-:-:S03]  /*23e0*/  UIADD3 UR6, UPT, UPT, UR28, 0x18020, URZ ;  /* 0x000180201c067890 */ /* 0x008fc6000fffe0ff */
[----:B------:R-:W-:Y:S01]  /*23f0*/  ISETP.LT.U32.AND P0, PT, R36, 0x20, P0 ;  /* 0x000000202400780c */ /* 0x000fe20000701070 */
[----:B------:R-:W-:-:S12]  /*2400*/  UMOV UR7, URZ ;  /* 0x000000ff00077c82 */ /* 0x000fd80008000000 */
[----:B------:R-:W-:Y:S01]  /*2410*/  VOTEU.ANY UP0, P0 ;  /* 0x0000000000ff7886 */ /* 0x000fe20000000100 */
[----:B------:R-:W-:-:S04]  /*2420*/  VOTEU.ANY UP1, P0 ;  /* 0x0000000000ff7886 */ /* 0x000fc80000020100 */
[----:B------:R-:W-:Y:S02]  /*2430*/  @UP0 UMOV UR6, UR6 ;  /* 0x0000000600060c82 */ /* 0x000fe40008000000 */
[----:B------:R3:W-:Y:S01]  /*2440*/  @UP1 UTCBAR [UR6], URZ ;  /* 0x000000ff060013e9 */ /* 0x0007e200080000ff */
[----:B------:R-:W-:Y:S06]  /*2450*/  BAR.SYNC.DEFER_BLOCKING 0x0 ;  /* 0x0000000000007b1d */ /* 0x000fec0000010000 */
[----:B------:R-:W4:Y:S02]  /*2460*/  SYNCS.PHASECHK.TRANS64.TRYWAIT P0, [UR28+0x18020], R2 ;  /* 0x01802002ff0075a7 */ /* 0x000f24000800111c */
[----:B---34-:R-:W-:Y:S05]  /*2470*/  @!P0 BRA `(.L_x_65) ;  /* 0x00000008002c8947 */ /* 0x018fea0003800000 */
.L_x_81:
[----:B------:R-:W-:Y:S02]  /*2480*/  UIADD3 UR9, UPT, UPT, UR9, 0x1, URZ ;  /* 0x0000000109097890 */ /* 0x000fe4000fffe0ff */
[----:B------:R-:W-:Y:S02]  /*2490*/  UIADD3 UR18, UPT, UPT, UR18, 0x40, URZ ;  /* 0x0000004012127890 */ /* 0x000fe4000fffe0ff */
[----:B------:R-:W-:-:S04]  /*24a0*/  UISETP.NE.U32.AND UP0, UPT, UR9, 0x4, UPT ;  /* 0x000000040900788c */ /* 0x000fc8000bf05070 */
[----:B------:R-:W-:Y:S02]  /*24b0*/  USEL UR5, URZ, 0x1, UP0 ;  /* 0x00000001ff057887 */ /* 0x000fe40008000000 */
[----:B------:R-:W-:Y:S02]  /*24c0*/  USEL UR9, UR9, URZ, UP0 ;  /* 0x000000ff09097287 */ /* 0x000fe40008000000 */
[----:B--2---:R-:W-:Y:S02]  /*24d0*/  UISETP.GE.AND UP0, UPT, UR18, UR29, UPT ;  /* 0x0000001d1200728c */ /* 0x004fe4000bf06270 */
[----:B------:R-:W-:-:S07]  /*24e0*/  ULOP3.LUT UR4, UR4, UR5, URZ, 0x3c, !UPT ;  /* 0x0000000504047292 */ /* 0x000fce000f8e3cff */
[----:B------:R-:W-:Y:S05]  /*24f0*/  BRA.U !UP0, `(.L_x_66) ;  /* 0xfffffff908b47547 */ /* 0x000fea000b83ffff */
.L_x_59:
[----:B---34-:R-:W-:Y:S01]  /*2500*/  BAR.SYNC.DEFER_BLOCKING 0x0 ;  /* 0x0000000000007b1d */ /* 0x018fe20000010000 */
[----:B------:R-:W-:-:S05]  /*2510*/  IMAD.SHL.U32 R2, R0, 0x40, RZ ;  /* 0x0000004000027824 */ /* 0x000fca00078e00ff */
[----:B------:R-:W-:Y:S04]  /*2520*/  BSSY.RECONVERGENT B5, `(.L_x_67) ;  /* 0x0000004000057945 */ /* 0x000fe80003800200 */
[----:B------:R-:W-:Y:S05]  /*2530*/  @P3 BRA `(.L_x_68) ;  /* 0x0000000000083947 */ /* 0x000fea0003800000 */
[----:B------:R-:W2:Y:S02]  /*2540*/  SYNCS.CCTL.IV [UR8+0x18000] ;  /* 0x01800000ff0079b1 */ /* 0x000ea40008000008 */
[----:B--2---:R-:W2:Y:S02]  /*2550*/  SYNCS.CCTL.IV [UR8+0x18020] ;  /* 0x01802000ff0079b1 */ /* 0x004ea40008000008 */
.L_x_68:
[----:B------:R-:W-:Y:S05]  /*2560*/  BSYNC.RECONVERGENT B5 ;  /* 0x0000000000057941 */ /* 0x000fea0003800200 */
.L_x_67:
[----:B--2---:R-:W-:Y:S06]  /*2570*/  BAR.SYNC.DEFER_BLOCKING 0x0 ;  /* 0x0000000000007b1d */ /* 0x004fec0000010000 */
[----:B------:R-:W-:Y:S04]  /*2580*/  BSSY.RECONVERGENT B5, `(.L_x_69) ;  /* 0x0000004000057945 */ /* 0x000fe80003800200 */
[----:B------:R-:W-:Y:S05]  /*2590*/  @P3 BRA `(.L_x_70) ;  /* 0x0000000000083947 */ /* 0x000fea0003800000 */
[----:B------:R-:W2:Y:S02]  /*25a0*/  SYNCS.CCTL.IV [UR8+0x18008] ;  /* 0x01800800ff0079b1 */ /* 0x000ea40008000008 */
[----:B--2---:R-:W2:Y:S02]  /*25b0*/  SYNCS.CCTL.IV [UR8+0x18028] ;  /* 0x01802800ff0079b1 */ /* 0x004ea40008000008 */
.L_x_70:
[----:B------:R-:W-:Y:S05]  /*25c0*/  BSYNC.RECONVERGENT B5 ;  /* 0x0000000000057941 */ /* 0x000fea0003800200 */
.L_x_69:
[----:B--2---:R-:W-:Y:S06]  /*25d0*/  BAR.SYNC.DEFER_BLOCKING 0x0 ;  /* 0x0000000000007b1d */ /* 0x004fec0000010000 */
[----:B------:R-:W-:Y:S04]  /*25e0*/  BSSY.RECONVERGENT B5, `(.L_x_71) ;  /* 0x0000004000057945 */ /* 0x000fe80003800200 */
[----:B------:R-:W-:Y:S05]  /*25f0*/  @P3 BRA `(.L_x_72) ;  /* 0x0000000000083947 */ /* 0x000fea0003800000 */
[----:B------:R-:W2:Y:S02]  /*2600*/  SYNCS.CCTL.IV [UR8+0x18010] ;  /* 0x01801000ff0079b1 */ /* 0x000ea40008000008 */
[----:B--2---:R-:W2:Y:S02]  /*2610*/  SYNCS.CCTL.IV [UR8+0x18030] ;  /* 0x01803000ff0079b1 */ /* 0x004ea40008000008 */
.L_x_72:
[----:B------:R-:W-:Y:S05]  /*2620*/  BSYNC.RECONVERGENT B5 ;  /* 0x0000000000057941 */ /* 0x000fea0003800200 */
.L_x_71:
[----:B--2---:R-:W-:Y:S06]  /*2630*/  BAR.SYNC.DEFER_BLOCKING 0x0 ;  /* 0x0000000000007b1d */ /* 0x004fec0000010000 */
[----:B------:R-:W-:Y:S04]  /*2640*/  BSSY.RECONVERGENT B5, `(.L_x_73) ;  /* 0x0000004000057945 */ /* 0x000fe80003800200 */
[----:B------:R-:W-:Y:S05]  /*2650*/  @P3 BRA `(.L_x_74) ;  /* 0x0000000000083947 */ /* 0x000fea0003800000 */
[----:B------:R-:W2:Y:S02]  /*2660*/  SYNCS.CCTL.IV [UR8+0x18018] ;  /* 0x01801800ff0079b1 */ /* 0x000ea40008000008 */
[----:B--2---:R-:W2:Y:S02]  /*2670*/  SYNCS.CCTL.IV [UR8+0x18038] ;  /* 0x01803800ff0079b1 */ /* 0x004ea40008000008 */
.L_x_74:
[----:B------:R-:W-:Y:S05]  /*2680*/  BSYNC.RECONVERGENT B5 ;  /* 0x0000000000057941 */ /* 0x000fea0003800200 */
.L_x_73:
[----:B------:R-:W-:Y:S01]  /*2690*/  USHF.L.U32 UR4, UR22, 0x15, URZ ;  /* 0x0000001516047899 */ /* 0x000fe200080006ff */
[----:B------:R-:W-:Y:S01]  /*26a0*/  IMAD.SHL.U32 R3, R0, 0x10, RZ ;  /* 0x0000001000037824 */ /* 0x000fe200078e00ff */
[----:B------:R-:W-:Y:S01]  /*26b0*/  USHF.L.U32 UR5, UR22, 0x4, URZ ;  /* 0x0000000416057899 */ /* 0x000fe200080006ff */
[----:B------:R-:W-:Y:S01]  /*26c0*/  LOP3.LUT R2, R2, 0x3800, RZ, 0xc0, !PT ;  /* 0x0000380002027812 */ /* 0x000fe200078ec0ff */
[----:B------:R-:W-:Y:S02]  /*26d0*/  ULOP3.LUT UR4, UR4, 0x600000, URZ, 0xc0, !UPT ;  /* 0x0060000004047892 */ /* 0x000fe4000f8ec0ff */
[----:B------:R-:W-:Y:S01]  /*26e0*/  ULOP3.LUT UR5, UR5, 0x40, URZ, 0xc0, !UPT ;  /* 0x0000004005057892 */ /* 0x000fe2000f8ec0ff */
[----:B------:R-:W-:Y:S01]  /*26f0*/  LOP3.LUT R3, R2, 0x70, R3, 0xf8, !PT ;  /* 0x0000007002037812 */ /* 0x000fe200078ef803 */
[C---:B------:R-:W-:Y:S01]  /*2700*/  IMAD.SHL.U32 R2, R0.reuse, 0x4, RZ ;  /* 0x0000000400027824 */ /* 0x040fe200078e00ff */
[----:B------:R-:W-:Y:S01]  /*2710*/  ELECT P0, URZ, PT ;  /* 0x0000000000ff782f */ /* 0x000fe20003800000 */
[----:B------:R-:W-:Y:S01]  /*2720*/  IMAD.SHL.U32 R0, R0, 0x80, RZ ;  /* 0x0000008000007824 */ /* 0x000fe200078e00ff */
[----:B------:R-:W-:-:S02]  /*2730*/  UIADD3 UR4, UPT, UPT, UR5, UR4, UR23 ;  /* 0x0000000405047290 */ /* 0x000fc4000fffe017 */
[----:B------:R-:W-:Y:S01]  /*2740*/  LOP3.LUT R3, R3, 0x40, R2, 0x78, !PT ;  /* 0x0000004003037812 */ /* 0x000fe200078e7802 */
[----:B------:R-:W-:Y:S01]  /*2750*/  ULOP3.LUT UR22, UR22, 0x1, URZ, 0xc0, !UPT ;  /* 0x0000000116167892 */ /* 0x000fe2000f8ec0ff */
[----:B------:R-:W-:Y:S01]  /*2760*/  ISETP.LT.U32.AND P0, PT, R36, 0x40, P0 ;  /* 0x000000402400780c */ /* 0x000fe20000701070 */
[----:B------:R-:W-:Y:S01]  /*2770*/  UMOV UR6, UR19 ;  /* 0x0000001300067c82 */ /* 0x000fe20008000000 */
[----:B------:R-:W-:Y:S01]  /*2780*/  LOP3.LUT R0, R3, 0x780, R0, 0xf8, !PT ;  /* 0x0000078003007812 */ /* 0x000fe200078ef800 */
[----:B------:R-:W-:Y:S02]  /*2790*/  ULEA UR5, UR22, UR15, 0x6 ;  /* 0x0000000f16057291 */ /* 0x000fe4000f8e30ff */
[----:B-----5:R-:W-:Y:S01]  /*27a0*/  LDTM.16dp32bit_t0_t15.x32 R4, tmem[UR4] ;  /* 0x00000004000479ee */ /* 0x020fe20008a80000 */
[----:B------:R-:W3:Y:S01]  /*27b0*/  LDTM.16dp32bit_t16_t31.x32 R4, tmem[UR4+0x20] ;  /* 0x00002004000479ee */ /* 0x000ee20008aa0000 */
[C---:B------:R-:W-:Y:S01]  /*27c0*/  LOP3.LUT R2, R0.reuse, 0x10, RZ, 0x3c, !PT ;  /* 0x0000001000027812 */ /* 0x040fe200078e3cff */
[----:B------:R-:W-:Y:S01]  /*27d0*/  NOP ;  /* 0x0000000000007918 */ /* 0x000fe20000000000 */
[----:B------:R-:W-:Y:S01]  /*27e0*/  LOP3.LUT R3, R0, 0x20, RZ, 0x3c, !PT ;  /* 0x0000002000037812 */ /* 0x000fe200078e3cff */
[----:B------:R-:W-:-:S03]  /*27f0*/  ULEA UR4, UR22, UR8, 0xd ;  /* 0x0000000816047291 */ /* 0x000fc6000f8e68ff */
[----:B---3--:R-:W-:Y:S01]  /*2800*/  VOTEU.ANY UP1, P0 ;  /* 0x0000000000ff7886 */ /* 0x008fe20000020100 */
[----:B------:R-:W-:Y:S01]  /*2810*/  VOTEU.ANY UP0, P0 ;  /* 0x0000000000ff7886 */ /* 0x000fe20000000100 */
[----:B------:R-:W-:Y:S02]  /*2820*/  F2FP.F16.F32.PACK_AB R4, R5, R4 ;  /* 0x000000040504723e */ /* 0x000fe400000000ff */
[----:B------:R-:W-:Y:S02]  /*2830*/  F2FP.F16.F32.PACK_AB R5, R7, R6 ;  /* 0x000000060705723e */ /* 0x000fe400000000ff */
[----:B------:R-:W-:Y:S02]  /*2840*/  F2FP.F16.F32.PACK_AB R12, R13, R12 ;  /* 0x0000000c0d0c723e */ /* 0x000fe400000000ff */
[----:B------:R-:W-:Y:S02]  /*2850*/  F2FP.F16.F32.PACK_AB R6, R9, R8 ;  /* 0x000000080906723e */ /* 0x000fe400000000ff */
[----:B------:R-:W-:-:S02]  /*2860*/  F2FP.F16.F32.PACK_AB R7, R11, R10 ;  /* 0x0000000a0b07723e */ /* 0x000fc400000000ff */
[----:B------:R-:W-:Y:S02]  /*2870*/  F2FP.F16.F32.PACK_AB R13, R15, R14 ;  /* 0x0000000e0f0d723e */ /* 0x000fe400000000ff */
[----:B------:R-:W-:Y:S01]  /*2880*/  F2FP.F16.F32.PACK_AB R20, R21, R20 ;  /* 0x000000141514723e */ /* 0x000fe200000000ff */
[----:B--2---:R2:W-:Y:S01]  /*2890*/  STS.128 [R0+UR8], R4 ;  /* 0x0000000400007988 */ /* 0x0045e20008000c08 */
[----:B------:R-:W-:Y:S02]  /*28a0*/  F2FP.F16.F32.PACK_AB R14, R17, R16 ;  /* 0x00000010110e723e */ /* 0x000fe400000000ff */
[----:B------:R-:W-:Y:S02]  /*28b0*/  F2FP.F16.F32.PACK_AB R15, R19, R18 ;  /* 0x00000012130f723e */ /* 0x000fe400000000ff */
[----:B------:R-:W-:Y:S02]  /*28c0*/  F2FP.F16.F32.PACK_AB R21, R23, R22 ;  /* 0x000000161715723e */ /* 0x000fe400000000ff */
[----:B------:R-:W-:Y:S01]  /*28d0*/  F2FP.F16.F32.PACK_AB R28, R29, R28 ;  /* 0x0000001c1d1c723e */ /* 0x000fe200000000ff */
[----:B------:R2:W-:Y:S01]  /*28e0*/  STS.128 [R2+UR8], R12 ;  /* 0x0000000c02007988 */ /* 0x0005e20008000c08 */
[----:B------:R-:W-:-:S02]  /*28f0*/  F2FP.F16.F32.PACK_AB R22, R25, R24 ;  /* 0x000000181916723e */ /* 0x000fc400000000ff */
[----:B------:R-:W-:Y:S02]  /*2900*/  F2FP.F16.F32.PACK_AB R23, R27, R26 ;  /* 0x0000001a1b17723e */ /* 0x000fe400000000ff */
[----:B------:R-:W-:Y:S02]  /*2910*/  F2FP.F16.F32.PACK_AB R29, R31, R30 ;  /* 0x0000001e1f1d723e */ /* 0x000fe400000000ff */
[----:B------:R-:W-:Y:S01]  /*2920*/  F2FP.F16.F32.PACK_AB R30, R33, R32 ;  /* 0x00000020211e723e */ /* 0x000fe200000000ff */
[----:B------:R2:W-:Y:S01]  /*2930*/  STS.128 [R3+UR8], R20 ;  /* 0x0000001403007988 */ /* 0x0005e20008000c08 */
[----:B------:R-:W-:Y:S02]  /*2940*/  F2FP.F16.F32.PACK_AB R31, R35, R34 ;  /* 0x00000022231f723e */ /* 0x000fe400000000ff */
[----:B------:R-:W-:-:S05]  /*2950*/  LOP3.LUT R8, R0, 0x30, RZ, 0x3c, !PT ;  /* 0x0000003000087812 */ /* 0x000fca00078e3cff */
[----:B------:R2:W-:Y:S01]  /*2960*/  STS.128 [R8+UR8], R28 ;  /* 0x0000001c08007988 */ /* 0x0005e20008000c08 */
[----:B------:R3:W-:Y:S06]  /*2970*/  MEMBAR.ALL.CTA ;  /* 0x0000000000007992 */ /* 0x0007ec0000008000 */
[----:B---3--:R-:W3:Y:S02]  /*2980*/  FENCE.VIEW.ASYNC.S ;  /* 0x00000000000073c6 */ /* 0x008ee40000000000 */
[----:B---3--:R-:W-:Y:S06]  /*2990*/  BAR.SYNC.DEFER_BLOCKING 0x0 ;  /* 0x0000000000007b1d */ /* 0x008fec0000010000 */
[----:B------:R2:W-:Y:S01]  /*29a0*/  @UP1 UTMASTG.2D [UR4], [UR20] ;  /* 0x00000004140013b5 */ /* 0x0005e20008008000 */
[----:B------:R0:W-:Y:S01]  /*29b0*/  UTMACMDFLUSH ;  /* 0x00000000000079b7 */ /* 0x0001e20000000000 */
[----:B------:R-:W-:-:S04]  /*29c0*/  DEPBAR.LE SB0, 0x0 ;  /* 0x000080000000791a */ /* 0x000fc80000000000 */
[----:B------:R-:W-:Y:S08]  /*29d0*/  BAR.SYNC.DEFER_BLOCKING 0x0 ;  /* 0x0000000000007b1d */ /* 0x000ff00000010000 */
[----:B------:R-:W-:Y:S06]  /*29e0*/  BAR.SYNC.DEFER_BLOCKING 0x0 ;  /* 0x0000000000007b1d */ /* 0x000fec0000010000 */
[----:B--2---:R-:W-:Y:S05]  /*29f0*/  @P2 BRA `(.L_x_75) ;  /* 0x0000000000a02947 */ /* 0x004fea0003800000 */
[----:B------:R-:W2:Y:S01]  /*2a00*/  S2UR UR5, SR_CgaCtaId ;  /* 0x00000000000579c3 */ /* 0x000ea20000008800 */
[----:B------:R-:W-:Y:S01]  /*2a10*/  NOP ;  /* 0x0000000000007918 */ /* 0x000fe20000000000 */
[----:B------:R-:W-:Y:S01]  /*2a20*/  UMOV UR4, 0x50 ;  /* 0x0000005000047882 */ /* 0x000fe20000000000 */
[----:B------:R-:W-:Y:S02]  /*2a30*/  IMAD.U32 R0, RZ, RZ, UR23 ;  /* 0x00000017ff007e24 */ /* 0x000fe4000f8e00ff */
[----:B------:R-:W-:Y:S02]  /*2a40*/  IMAD.MOV.U32 R3, RZ, RZ, 0xf ;  /* 0x0000000fff037424 */ /* 0x000fe400078e00ff */
[----:B------:R-:W-:Y:S01]  /*2a50*/  IMAD.MOV.U32 R7, RZ, RZ, 0x1 ;  /* 0x00000001ff077424 */ /* 0x000fe200078e00ff */
[----:B------:R-:W-:-:S04]  /*2a60*/  LOP3.LUT R0, R0, 0xffff, RZ, 0xc0, !PT ;  /* 0x0000ffff00007812 */ /* 0x000fc800078ec0ff */
[----:B------:R-:W-:-:S05]  /*2a70*/  SHF.R.U32.HI R0, RZ, 0x5, R0 ;  /* 0x00000005ff007819 */ /* 0x000fca0000011600 */
[----:B------:R-:W-:Y:S01]  /*2a80*/  VIADD R2, R0, 0x10 ;  /* 0x0000001000027836 */ /* 0x000fe20000000000 */
[----:B------:R-:W-:Y:S01]  /*2a90*/  SHF.L.U32 R0, R3, R0, RZ ;  /* 0x0000000003007219 */ /* 0x000fe200000006ff */
[----:B--2---:R-:W-:-:S03]  /*2aa0*/  ULEA UR6, UR5, UR4, 0x18 ;  /* 0x0000000405067291 */ /* 0x004fc6000f8ec0ff */
[----:B------:R-:W-:-:S04]  /*2ab0*/  SHF.L.U32 R3, R7, R2, RZ ;  /* 0x0000000207037219 */ /* 0x000fc800000006ff */
[----:B------:R-:W-:Y:S02]  /*2ac0*/  LOP3.LUT R0, R3, R0, RZ, 0xfc, !PT ;  /* 0x0000000003007212 */ /* 0x000fe400078efcff */
[----:B------:R-:W2:Y:S02]  /*2ad0*/  LDS R5, [UR6] ;  /* 0x00000006ff057984 */ /* 0x000ea40008000800 */
[C---:B------:R-:W-:Y:S02]  /*2ae0*/  LOP3.LUT R2, R0.reuse, 0xffff, RZ, 0xc0, !PT ;  /* 0x0000ffff00027812 */ /* 0x040fe400078ec0ff */
[----:B--2---:R-:W-:-:S04]  /*2af0*/  LOP3.LUT R3, R0, 0xffff, R5, 0x80, !PT ;  /* 0x0000ffff00037812 */ /* 0x004fc800078e8005 */
[----:B------:R-:W-:-:S13]  /*2b00*/  ISETP.NE.AND P0, PT, R3, R2, PT ;  /* 0x000000020300720c */ /* 0x000fda0003f05270 */
[----:B------:R-:W-:Y:S05]  /*2b10*/  @P0 BRA `(.L_x_76) ;  /* 0x0000000000500947 */ /* 0x000fea0003800000 */
[----:B------:R-:W-:Y:S02]  /*2b20*/  SHF.R.U32.HI R5, RZ, 0x10, R5 ;  /* 0x00000010ff057819 */ /* 0x000fe40000011605 */
[----:B------:R-:W-:-:S04]  /*2b30*/  SHF.R.U32.HI R2, RZ, 0x10, R0 ;  /* 0x00000010ff027819 */ /* 0x000fc80000011600 */
[----:B------:R-:W-:-:S04]  /*2b40*/  LOP3.LUT R5, R5, R2, RZ, 0xc0, !PT ;  /* 0x0000000205057212 */ /* 0x000fc800078ec0ff */
[----:B------:R-:W-:-:S13]  /*2b50*/  ISETP.NE.AND P0, PT, R5, R2, PT ;  /* 0x000000020500720c */ /* 0x000fda0003f05270 */
[----:B------:R-:W-:Y:S05]  /*2b60*/  @P0 BRA `(.L_x_77) ;  /* 0x0000000000300947 */ /* 0x000fea0003800000 */
[----:B------:R-:W-:Y:S01]  /*2b70*/  R2UR UR4, R0 ;  /* 0x00000000000472ca */ /* 0x000fe200000e0000 */
[----:B------:R-:W-:Y:S01]  /*2b80*/  VOTEU.ANY UR5, UPT, PT ;  /* 0x0000000000057886 */ /* 0x000fe200038e0100 */
[----:B------:R-:W2:Y:S01]  /*2b90*/  S2R R0, SR_LANEID ;  /* 0x0000000000007919 */ /* 0x000ea20000000000 */
[----:B------:R-:W-:-:S10]  /*2ba0*/  UFLO.U32 UR5, UR5 ;  /* 0x00000005000572bd */ /* 0x000fd400080e0000 */
[----:B------:R-:W-:-:S06]  /*2bb0*/  ULOP3.LUT UR4, URZ, UR4, URZ, 0x33, !UPT ;  /* 0x00000004ff047292 */ /* 0x000fcc000f8e33ff */
[----:B------:R-:W-:-:S04]  /*2bc0*/  IMAD.U32 R2, RZ, RZ, UR4 ;  /* 0x00000004ff027e24 */ /* 0x000fc8000f8e00ff */
[----:B------:R-:W3:Y:S02]  /*2bd0*/  REDUX UR7, R2 ;  /* 0x00000000020773c4 */ /* 0x000ee40000000000 */
[----:B------:R4:W-:Y:S01]  /*2be0*/  UTCATOMSWS.AND URZ, UR4 ;  /* 0x0000000400ff79e3 */ /* 0x0009e20008000000 */
[----:B--2---:R-:W-:Y:S01]  /*2bf0*/  ISETP.EQ.U32.AND P0, PT, R0, UR5, PT ;  /* 0x0000000500007c0c */ /* 0x004fe2000bf02070 */
[----:B---3--:R-:W-:-:S12]  /*2c00*/  IMAD.U32 R0, RZ, RZ, UR7 ;  /* 0x00000007ff007e24 */ /* 0x008fd8000f8e00ff */
[----:B------:R4:W-:Y:S01]  /*2c10*/  @P0 ATOMS.AND RZ, [UR6], R0 ;  /* 0x00000000ffff098c */ /* 0x0009e2000a800006 */
[----:B------:R-:W-:Y:S05]  /*2c20*/  BRA `(.L_x_75) ;  /* 0x0000000000147947 */ /* 0x000fea0003800000 */
.L_x_77:
[----:B------:R-:W-:-:S07]  /*2c30*/  MOV R2, 0x2c50 ;  /* 0x00002c5000027802 */ /* 0x000fce0000000f00 */
[----:B-1----:R-:W-:Y:S05]  /*2c40*/  CALL.REL.NOINC `($__internal_0_$__cuda_sm10x_tcgen05_guardrail_trap_col_being_dealloced_not_returned_by_alloc) ;  /* 0x0000000000447944 */ /* 0x002fea0003c00000 */
[----:B------:R-:W-:Y:S05]  /*2c50*/  BRA `(.L_x_75) ;  /* 0x0000000000087947 */ /* 0x000fea0003800000 */
.L_x_76:
[----:B------:R-:W-:-:S07]  /*2c60*/  MOV R2, 0x2c80 ;  /* 0x00002c8000027802 */ /* 0x000fce0000000f00 */
[----:B-1----:R-:W-:Y:S05]  /*2c70*/  CALL.REL.NOINC `($__internal_2_$__cuda_sm10x_tcgen05_guardrail_trap_unallocated_columns_being_dealloced) ;  /* 0x0000000000507944 */ /* 0x002fea0003c00000 */
.L_x_75:
[----:B------:R-:W-:Y:S01]  /*2c80*/  NOP ;  /* 0x0000000000007918 */ /* 0x000fe20000000000 */
[----:B----4-:R-:W-:Y:S05]  /*2c90*/  EXIT ;  /* 0x000000000000794d */ /* 0x010fea0003800000 */
.L_x_60:
[----:B------:R-:W2:Y:S02]  /*2ca0*/  SYNCS.PHASECHK.TRANS64.TRYWAIT P0, [UR8+0x18000], RZ ;  /* 0x018000ffff0075a7 */ /* 0x000ea40008001108 */
[----:B--2---:R-:W-:Y:S05]  /*2cb0*/  @!P0 BRA `(.L_x_60) ;  /* 0xfffffffc00f88947 */ /* 0x004fea000383ffff */
[----:B------:R-:W-:Y:S05]  /*2cc0*/  BRA `(.L_x_78) ;  /* 0xfffffff000047947 */ /* 0x000fea000383ffff */
.L_x_62:
[----:B------:R-:W2:Y:S02]  /*2cd0*/  SYNCS.PHASECHK.TRANS64.TRYWAIT P1, [UR8+0x18020], RZ ;  /* 0x018020ffff0075a7 */ /* 0x000ea40008021108 */
[----:B--2---:R-:W-:Y:S05]  /*2ce0*/  @!P1 BRA `(.L_x_62) ;  /* 0xfffffffc00f89947 */ /* 0x004fea000383ffff */
[----:B------:R-:W-:Y:S05]  /*2cf0*/  BRA `(.L_x_79) ;  /* 0xfffffff000a07947 */ /* 0x000fea000383ffff */
.L_x_63:
[----:B------:R-:W3:Y:S02]  /*2d00*/  SYNCS.PHASECHK.TRANS64.TRYWAIT P0, [UR28+0x18000], R2 ;  /* 0x01800002ff0075a7 */ /* 0x000ee4000800111c */
[----:B---3--:R-:W-:Y:S05]  /*2d10*/  @!P0 BRA `(.L_x_63) ;  /* 0xfffffffc00f88947 */ /* 0x008fea000383ffff */
[----:B------:R-:W-:Y:S05]  /*2d20*/  BRA `(.L_x_80) ;  /* 0xfffffff400207947 */ /* 0x000fea000383ffff */
.L_x_65:
[----:B------:R-:W3:Y:S02]  /*2d30*/  SYNCS.PHASECHK.TRANS64.TRYWAIT P0, [UR28+0x18020], R2 ;  /* 0x01802002ff0075a7 */ /* 0x000ee4000800111c */
[----:B---3--:R-:W-:Y:S05]  /*2d40*/  @!P0 BRA `(.L_x_65) ;  /* 0xfffffffc00f88947 */ /* 0x008fea000383ffff */
[----:B------:R-:W-:Y:S05]  /*2d50*/  BRA `(.L_x_81) ;  /* 0xfffffff400c87947 */ /* 0x000fea000383ffff */
        .weak           $__internal_0_$__cuda_sm10x_tcgen05_guardrail_trap_col_being_dealloced_not_returned_by_alloc
        .type           $__internal_0_$__cuda_sm10x_tcgen05_guardrail_trap_col_being_dealloced_not_returned_by_alloc,@function
        .size           $__internal_0_$__cuda_sm10x_tcgen05_guardrail_trap_col_being_dealloced_not_returned_by_alloc,($__internal_1_$__cuda_sm10x_tcgen05_guardrail_trap_phase_invalid_during_alloc - $__internal_0_$__cuda_sm10x_tcgen05_guardrail_trap_col_being_dealloced_not_returned_by_alloc)
$__internal_0_$__cuda_sm10x_tcgen05_guardrail_trap_col_being_dealloced_not_returned_by_alloc:
[----:B------:R-:W-:Y:S05]  /*2d60*/  BPT.TRAP 0x1 ;  /* 0x000000040000795c */ /* 0x000fea0000300000 */
[----:B------:R-:W-:-:S04]  /*2d70*/  IMAD.MOV.U32 R3, RZ, RZ, 0x0 ;  /* 0x00000000ff037424 */ /* 0x000fc800078e00ff */
[----:B------:R-:W-:Y:S05]  /*2d80*/  RET.REL.NODEC R2 `(gluon_tcgen05) ;  /* 0xffffffd0029c7950 */ /* 0x000fea0003c3ffff */
        .weak           $__internal_1_$__cuda_sm10x_tcgen05_guardrail_trap_phase_invalid_during_alloc
        .type           $__internal_1_$__cuda_sm10x_tcgen05_guardrail_trap_phase_invalid_during_alloc,@function
        .size           $__internal_1_$__cuda_sm10x_tcgen05_guardrail_trap_phase_invalid_during_alloc,($__internal_2_$__cuda_sm10x_tcgen05_guardrail_trap_unallocated_columns_being_dealloced - $__internal_1_$__cuda_sm10x_tcgen05_guardrail_trap_phase_invalid_during_alloc)
$__internal_1_$__cuda_sm10x_tcgen05_guardrail_trap_phase_invalid_during_alloc:
[----:B------:R-:W-:Y:S05]  /*2d90*/  BPT.TRAP 0x1 ;  /* 0x000000040000795c */ /* 0x000fea0000300000 */
[----:B------:R-:W-:-:S04]  /*2da0*/  IMAD.MOV.U32 R3, RZ, RZ, 0x0 ;  /* 0x00000000ff037424 */ /* 0x000fc800078e00ff */
[----:B------:R-:W-:Y:S05]  /*2db0*/  RET.REL.NODEC R2 `(gluon_tcgen05) ;  /* 0xffffffd002907950 */ /* 0x000fea0003c3ffff */
        .weak           $__internal_2_$__cuda_sm10x_tcgen05_guardrail_trap_unallocated_columns_being_dealloced
        .type           $__internal_2_$__cuda_sm10x_tcgen05_guardrail_trap_unallocated_columns_being_dealloced,@function
        .size           $__internal_2_$__cuda_sm10x_tcgen05_guardrail_trap_unallocated_columns_being_dealloced,(.L_x_85 - $__internal_2_$__cuda_sm10x_tcgen05_guardrail_trap_unallocated_columns_being_dealloced)
$__internal_2_$__cuda_sm10x_tcgen05_guardrail_trap_unallocated_columns_being_dealloced:
[----:B------:R-:W-:Y:S05]  /*2dc0*/  BPT.TRAP 0x1 ;  /* 0x000000040000795c */ /* 0x000fea0000300000 */
[----:B------:R-:W-:-:S04]  /*2dd0*/  IMAD.MOV.U32 R3, RZ, RZ, 0x0 ;  /* 0x00000000ff037424 */ /* 0x000fc800078e00ff */
[----:B------:R-:W-:Y:S05]  /*2de0*/  RET.REL.NODEC R2 `(gluon_tcgen05) ;  /* 0xffffffd002847950 */ /* 0x000fea0003c3ffff */
.L_x_82:
[----:B------:R-:W-:-:S00]  /*2df0*/  BRA `(.L_x_82) ;  /* 0xfffffffc00fc7947 */ /* 0x000fc0000383ffff */
[----:B------:R-:W-:-:S00]  /*2e00*/  NOP ;  /* 0x0000000000007918 */ /* 0x000fc00000000000 */
[----:B------:R-:W-:-:S00]  /*2e10*/  NOP ;  /* 0x0000000000007918 */ /* 0x000fc00000000000 */
[----:B------:R-:W-:-:S00]  /*2e20*/  NOP ;  /* 0x0000000000007918 */ /* 0x000fc00000000000 */
[----:B------:R-:W-:-:S00]  /*2e30*/  NOP ;  /* 0x0000000000007918 */ /* 0x000fc00000000000 */
[----:B------:R-:W-:-:S00]  /*2e40*/  NOP ;  /* 0x0000000000007918 */ /* 0x000fc00000000000 */
[----:B------:R-:W-:-:S00]  /*2e50*/  NOP ;  /* 0x0000000000007918 */ /* 0x000fc00000000000 */
[----:B------:R-:W-:-:S00]  /*2e60*/  NOP ;  /* 0x0000000000007918 */ /* 0x000fc00000000000 */
[----:B------:R-:W-:-:S00]  /*2e70*/  NOP ;  /* 0x0000000000007918 */ /* 0x000fc00000000000 */
.L_x_85:


//--------------------- .nv.shared.gluon_tcgen05  --------------------------
	.section	.nv.shared.gluon_tcgen05,"aw",@nobits
	.sectionflags	@""
	.align	16
	.zero		1024


//--------------------- .nv.shared.reserved.0     --------------------------
	.section	.nv.shared.reserved.0,"aw",@nobits
	.align	8
	.weak		__nv_reservedSMEM_offset_0_alias
	.size		__nv_reservedSMEM_offset_0_alias, 0, 64
	.other		__nv_reservedSMEM_offset_0_alias,@"STO_CUDA_RESERVED_SHARED STV_DEFAULT"
__nv_reservedSMEM_offset_0_alias:
	.zero		0
.nv.shared.reserved.0:
	.zero		64
	.weak		__nv_reservedSMEM_allocation_phase
	.type		__nv_reservedSMEM_allocation_phase,@object
	.size		__nv_reservedSMEM_allocation_phase,(.L_0 - __nv_reservedSMEM_allocation_phase)
__nv_reservedSMEM_allocation_phase:
	.zero		1
.L_0:
	.zero		7
	.weak		__nv_reservedSMEM_devtool_atexit_pc
	.type		__nv_reservedSMEM_devtool_atexit_pc,@object
	.size		__nv_reservedSMEM_devtool_atexit_pc,(__nv_reservedSMEM_allocation_mask - __nv_reservedSMEM_devtool_atexit_pc)
__nv_reservedSMEM_devtool_atexit_pc:
	.zero		8
	.weak		__nv_reservedSMEM_allocation_mask
	.type		__nv_reservedSMEM_allocation_mask,@object
	.size		__nv_reservedSMEM_allocation_mask,(.L_2 - __nv_reservedSMEM_allocation_mask)
__nv_reservedSMEM_allocation_mask:
	.zero		4
.L_2:


//--------------------- .nv.constant0.gluon_tcgen05 --------------------------
	.section	.nv.constant0.gluon_tcgen05,"a",@progbits
	.sectionflags	@""
	.align	4
.nv.constant0.gluon_tcgen05:
	.zero		976


//--------------------- SYMBOLS --------------------------

	.type		.nv.reservedSmem.offset0,@object
	.size		.nv.reservedSmem.offset0,0x4
	.type		.nv.reservedSmem.cap,@object
	.size		.nv.reservedSmem.cap,0x4
